	.target	sm_90a

	.elftype	@"ET_EXEC"


//--------------------- .note.nv.tkinfo           --------------------------
	.section	.note.nv.tkinfo,"",@"SHT_NOTE"
	.sectionflags	@"SHF_NOTE_NV_TKINFO"
	.tkinfo
        /*0018*/ 	.word	0x00000002
        /*0030*/ 	.string	""
        /*0030*/ 	.string	"ptxas"
        /*0030*/ 	.string	"Cuda compilation tools, release 13.0, V13.0.88"
        /*0030*/ 	.string	"Build cuda_13.0.r13.0/compiler.36424714_0"
        /*0030*/ 	.string	"-v  -suppress-debug-info  -lineinfo  -arch sm_90a "



//--------------------- .note.nv.cuinfo           --------------------------
	.section	.note.nv.cuinfo,"",@"SHT_NOTE"
	.sectionflags	@"SHF_NOTE_NV_CUINFO"
        /*0018*/ 	.short	0x0002
        /*001a*/ 	.short	0x005a
        /*001c*/ 	.short	0x0082
	.zero		2


//--------------------- .nv.info                  --------------------------
	.section	.nv.info,"",@"SHT_CUDA_INFO"
	.align	4


	//----- nvinfo : EIATTR_REGCOUNT
	.align		4
        /*0000*/ 	.byte	0x04, 0x2f
        /*0002*/ 	.short	(.L_1 - .L_0)
	.align		4
.L_0:
        /*0004*/ 	.word	index@(matmul_kernel)
        /*0008*/ 	.word	0x00000050


	//----- nvinfo : EIATTR_FRAME_SIZE
	.align		4
.L_1:
        /*000c*/ 	.byte	0x04, 0x11
        /*000e*/ 	.short	(.L_3 - .L_2)
	.align		4
.L_2:
        /*0010*/ 	.word	index@(matmul_kernel)
        /*0014*/ 	.word	0x00000000


	//----- nvinfo : EIATTR_MIN_STACK_SIZE
	.align		4
.L_3:
        /*0018*/ 	.byte	0x04, 0x12
        /*001a*/ 	.short	(.L_5 - .L_4)
	.align		4
.L_4:
        /*001c*/ 	.word	index@(matmul_kernel)
        /*0020*/ 	.word	0x00000000
.L_5:


//--------------------- .nv.compat                --------------------------
	.section	.nv.compat,"",@"SHT_CUDA_COMPAT_INFO"
	.align	4
        /*0000*/ 	.byte	0x02, 0x09, 0x01, 0x00, 0x02, 0x02, 0x04, 0x00, 0x02, 0x05, 0x05, 0x00, 0x03, 0x07, 0x01, 0x01
        /*0010*/ 	.byte	0x02, 0x03, 0x00, 0x00, 0x02, 0x06, 0x01, 0x00, 0x04, 0x0b, 0x08, 0x00, 0x00, 0x00, 0x00, 0x00
        /*0020*/ 	.byte	0x00, 0x00, 0x00, 0x00


//--------------------- .nv.info.matmul_kernel    --------------------------
	.section	.nv.info.matmul_kernel,"",@"SHT_CUDA_INFO"
	.sectionflags	@""
	.align	4


	//----- nvinfo : EIATTR_CUDA_API_VERSION
	.align		4
        /*0000*/ 	.byte	0x04, 0x37
        /*0002*/ 	.short	(.L_7 - .L_6)
.L_6:
        /*0004*/ 	.word	0x00000082


	//----- nvinfo : EIATTR_KPARAM_INFO
	.align		4
.L_7:
        /*0008*/ 	.byte	0x04, 0x17
        /*000a*/ 	.short	(.L_9 - .L_8)
.L_8:
        /*000c*/ 	.word	0x00000000
        /*0010*/ 	.short	0x000d
        /*0012*/ 	.short	0x0048
        /*0014*/ 	.byte	0x00, 0xf4, 0x21, 0x00


	//----- nvinfo : EIATTR_KPARAM_INFO
	.align		4
.L_9:
        /*0018*/ 	.byte	0x04, 0x17
        /*001a*/ 	.short	(.L_11 - .L_10)
.L_10:
        /*001c*/ 	.word	0x00000000
        /*0020*/ 	.short	0x000c
        /*0022*/ 	.short	0x0040
        /*0024*/ 	.byte	0x00, 0xf4, 0x21, 0x00


	//----- nvinfo : EIATTR_KPARAM_INFO
	.align		4
.L_11:
        /*0028*/ 	.byte	0x04, 0x17
        /*002a*/ 	.short	(.L_13 - .L_12)
.L_12:
        /*002c*/ 	.word	0x00000000
        /*0030*/ 	.short	0x000b
        /*0032*/ 	.short	0x0038
        /*0034*/ 	.byte	0x00, 0xf0, 0x11, 0x00


	//----- nvinfo : EIATTR_KPARAM_INFO
	.align		4
.L_13:
        /*0038*/ 	.byte	0x04, 0x17
        /*003a*/ 	.short	(.L_15 - .L_14)
.L_14:
        /*003c*/ 	.word	0x00000000
        /*0040*/ 	.short	0x000a
        /*0042*/ 	.short	0x0034
        /*0044*/ 	.byte	0x00, 0xf0, 0x11, 0x00


	//----- nvinfo : EIATTR_KPARAM_INFO
	.align		4
.L_15:
        /*0048*/ 	.byte	0x04, 0x17
        /*004a*/ 	.short	(.L_17 - .L_16)
.L_16:
        /*004c*/ 	.word	0x00000000
        /*0050*/ 	.short	0x0009
        /*0052*/ 	.short	0x0030
        /*0054*/ 	.byte	0x00, 0xf0, 0x11, 0x00


	//----- nvinfo : EIATTR_KPARAM_INFO
	.align		4
.L_17:
        /*0058*/ 	.byte	0x04, 0x17
        /*005a*/ 	.short	(.L_19 - .L_18)
.L_18:
        /*005c*/ 	.word	0x00000000
        /*0060*/ 	.short	0x0008
        /*0062*/ 	.short	0x002c
        /*0064*/ 	.byte	0x00, 0xf0, 0x11, 0x00


	//----- nvinfo : EIATTR_KPARAM_INFO
	.align		4
.L_19:
        /*0068*/ 	.byte	0x04, 0x17
        /*006a*/ 	.short	(.L_21 - .L_20)
.L_20:
        /*006c*/ 	.word	0x00000000
        /*0070*/ 	.short	0x0007
        /*0072*/ 	.short	0x0028
        /*0074*/ 	.byte	0x00, 0xf0, 0x11, 0x00


	//----- nvinfo : EIATTR_KPARAM_INFO
	.align		4
.L_21:
        /*0078*/ 	.byte	0x04, 0x17
        /*007a*/ 	.short	(.L_23 - .L_22)
.L_22:
        /*007c*/ 	.word	0x00000000
        /*0080*/ 	.short	0x0006
        /*0082*/ 	.short	0x0024
        /*0084*/ 	.byte	0x00, 0xf0, 0x11, 0x00


	//----- nvinfo : EIATTR_KPARAM_INFO
	.align		4
.L_23:
        /*0088*/ 	.byte	0x04, 0x17
        /*008a*/ 	.short	(.L_25 - .L_24)
.L_24:
        /*008c*/ 	.word	0x00000000
        /*0090*/ 	.short	0x0005
        /*0092*/ 	.short	0x0020
        /*0094*/ 	.byte	0x00, 0xf0, 0x11, 0x00


	//----- nvinfo : EIATTR_KPARAM_INFO
	.align		4
.L_25:
        /*0098*/ 	.byte	0x04, 0x17
        /*009a*/ 	.short	(.L_27 - .L_26)
.L_26:
        /*009c*/ 	.word	0x00000000
        /*00a0*/ 	.short	0x0004
        /*00a2*/ 	.short	0x001c
        /*00a4*/ 	.byte	0x00, 0xf0, 0x11, 0x00


	//----- nvinfo : EIATTR_KPARAM_INFO
	.align		4
.L_27:
        /*00a8*/ 	.byte	0x04, 0x17
        /*00aa*/ 	.short	(.L_29 - .L_28)
.L_28:
        /*00ac*/ 	.word	0x00000000
        /*00b0*/ 	.short	0x0003
        /*00b2*/ 	.short	0x0018
        /*00b4*/ 	.byte	0x00, 0xf0, 0x11, 0x00


	//----- nvinfo : EIATTR_KPARAM_INFO
	.align		4
.L_29:
        /*00b8*/ 	.byte	0x04, 0x17
        /*00ba*/ 	.short	(.L_31 - .L_30)
.L_30:
        /*00bc*/ 	.word	0x00000000
        /*00c0*/ 	.short	0x0002
        /*00c2*/ 	.short	0x0010
        /*00c4*/ 	.byte	0x00, 0xf4, 0x21, 0x00


	//----- nvinfo : EIATTR_KPARAM_INFO
	.align		4
.L_31:
        /*00c8*/ 	.byte	0x04, 0x17
        /*00ca*/ 	.short	(.L_33 - .L_32)
.L_32:
        /*00cc*/ 	.word	0x00000000
        /*00d0*/ 	.short	0x0001
        /*00d2*/ 	.short	0x0008
        /*00d4*/ 	.byte	0x00, 0xf4, 0x21, 0x00


	//----- nvinfo : EIATTR_KPARAM_INFO
	.align		4
.L_33:
        /*00d8*/ 	.byte	0x04, 0x17
        /*00da*/ 	.short	(.L_35 - .L_34)
.L_34:
        /*00dc*/ 	.word	0x00000000
        /*00e0*/ 	.short	0x0000
        /*00e2*/ 	.short	0x0000
        /*00e4*/ 	.byte	0x00, 0xf4, 0x21, 0x00


	//----- nvinfo : EIATTR_SPARSE_MMA_MASK
	.align		4
.L_35:
        /*00e8*/ 	.byte	0x03, 0x50
        /*00ea*/ 	.short	0x0000


	//----- nvinfo : EIATTR_MAXREG_COUNT
	.align		4
        /*00ec*/ 	.byte	0x03, 0x1b
        /*00ee*/ 	.short	0x00ff


	//----- nvinfo : EIATTR_NUM_BARRIERS
	.align		4
        /*00f0*/ 	.byte	0x02, 0x4c
        /*00f2*/ 	.byte	0x01
	.zero		1


	//----- nvinfo : EIATTR_MERCURY_ISA_VERSION
	.align		4
        /*00f4*/ 	.byte	0x03, 0x5f
        /*00f6*/ 	.short	0x0101


	//----- nvinfo : EIATTR_EXIT_INSTR_OFFSETS
	.align		4
        /*00f8*/ 	.byte	0x04, 0x1c
        /*00fa*/ 	.short	(.L_37 - .L_36)


	//   ....[0]....
.L_36:
        /*00fc*/ 	.word	0x00002500


	//   ....[1]....
        /*0100*/ 	.word	0x00002530


	//----- nvinfo : EIATTR_REQNTID
	.align		4
.L_37:
        /*0104*/ 	.byte	0x04, 0x10
        /*0106*/ 	.short	(.L_39 - .L_38)
.L_38:
        /*0108*/ 	.word	0x00000100
        /*010c*/ 	.word	0x00000001
        /*0110*/ 	.word	0x00000001


	//----- nvinfo : EIATTR_CBANK_PARAM_SIZE
	.align		4
.L_39:
        /*0114*/ 	.byte	0x03, 0x19
        /*0116*/ 	.short	0x0050


	//----- nvinfo : EIATTR_PARAM_CBANK
	.align		4
        /*0118*/ 	.byte	0x04, 0x0a
        /*011a*/ 	.short	(.L_41 - .L_40)
	.align		4
.L_40:
        /*011c*/ 	.word	index@(.nv.constant0.matmul_kernel)
        /*0120*/ 	.short	0x0210
        /*0122*/ 	.short	0x0050


	//----- nvinfo : EIATTR_SW_WAR
	.align		4
.L_41:
        /*0124*/ 	.byte	0x04, 0x36
        /*0126*/ 	.short	(.L_43 - .L_42)
.L_42:
        /*0128*/ 	.word	0x00000008
.L_43:


//--------------------- .nv.callgraph             --------------------------
	.section	.nv.callgraph,"",@"SHT_CUDA_CALLGRAPH"
	.align	4
	.sectionentsize	8
	.align		4
        /*0000*/ 	.word	0x00000000
	.align		4
        /*0004*/ 	.word	0xffffffff
	.align		4
        /*0008*/ 	.word	0x00000000
	.align		4
        /*000c*/ 	.word	0xfffffffe
	.align		4
        /*0010*/ 	.word	0x00000000
	.align		4
        /*0014*/ 	.word	0xfffffffd
	.align		4
        /*0018*/ 	.word	0x00000000
	.align		4
        /*001c*/ 	.word	0xfffffffc


//--------------------- .text.matmul_kernel       --------------------------
	.section	.text.matmul_kernel,"ax",@progbits
	.align	128
        .global         matmul_kernel
        .type           matmul_kernel,@function
        .size           matmul_kernel,(.L_x_3 - matmul_kernel)
        .other          matmul_kernel,@"STO_CUDA_ENTRY STV_DEFAULT"
matmul_kernel:
.text.matmul_kernel:
[----:B------:R-:W-:Y:S08]  /*0000*/  LDC R1, c[0x0][0x28] ;  /* 0x00000a00ff017b82 */ /* 0x000ff00000000800 */
[----:B------:R-:W0:Y:S01]  /*0010*/  LDC.64 R10, c[0x0][0x228] ;  /* 0x00008a00ff0a7b82 */ /* 0x000e220000000a00 */
[----:B------:R-:W1:Y:S01]  /*0020*/  S2R R5, SR_CTAID.X ;  /* 0x0000000000057919 */ /* 0x000e620000002500 */
[----:B------:R-:W-:Y:S01]  /*0030*/  ULDC.64 UR14, c[0x0][0x208] ;  /* 0x00008200000e7ab9 */ /* 0x000fe20000000a00 */
[----:B------:R-:W-:-:S02]  /*0040*/  CS2R R24, SRZ ;  /* 0x0000000000187805 */ /* 0x000fc4000001ff00 */
[----:B------:R-:W-:-:S03]  /*0050*/  CS2R R26, SRZ ;  /* 0x00000000001a7805 */ /* 0x000fc6000001ff00 */
[----:B------:R-:W2:Y:S08]  /*0060*/  LDC R13, c[0x0][0x230] ;  /* 0x00008c00ff0d7b82 */ /* 0x000eb00000000800 */
[----:B------:R-:W3:Y:S01]  /*0070*/  S2UR UR12, SR_CgaCtaId ;  /* 0x00000000000c79c3 */ /* 0x000ee20000008800 */
[----:B0-----:R-:W-:-:S05]  /*0080*/  VIADD R0, R11, 0x3f ;  /* 0x0000003f0b007836 */ /* 0x001fca0000000000 */
[----:B------:R-:W-:Y:S01]  /*0090*/  SHF.R.S32.HI R3, RZ, 0x1f, R0 ;  /* 0x0000001fff037819 */ /* 0x000fe20000011400 */
[----:B--2---:R-:W-:-:S03]  /*00a0*/  VIADD R13, R13, 0x1f ;  /* 0x0000001f0d0d7836 */ /* 0x004fc60000000000 */
[----:B------:R-:W-:Y:S02]  /*00b0*/  LEA.HI R3, R3, R0, RZ, 0x6 ;  /* 0x0000000003037211 */ /* 0x000fe400078f30ff */
[----:B-1----:R-:W-:Y:S02]  /*00c0*/  IABS R8, R5 ;  /* 0x0000000500087213 */ /* 0x002fe40000000000 */
[----:B------:R-:W-:-:S05]  /*00d0*/  SHF.R.S32.HI R3, RZ, 0x6, R3 ;  /* 0x00000006ff037819 */ /* 0x000fca0000011403 */
[----:B------:R-:W-:-:S05]  /*00e0*/  IMAD.SHL.U32 R4, R3, 0x8, RZ ;  /* 0x0000000803047824 */ /* 0x000fca00078e00ff */
[-C--:B------:R-:W-:Y:S02]  /*00f0*/  IABS R7, R4.reuse ;  /* 0x0000000400077213 */ /* 0x080fe40000000000 */
[----:B------:R-:W-:Y:S02]  /*0100*/  IABS R12, R4 ;  /* 0x00000004000c7213 */ /* 0x000fe40000000000 */
[----:B------:R-:W0:Y:S08]  /*0110*/  I2F.RP R0, R7 ;  /* 0x0000000700007306 */ /* 0x000e300000209400 */
[----:B0-----:R-:W0:Y:S02]  /*0120*/  MUFU.RCP R0, R0 ;  /* 0x0000000000007308 */ /* 0x001e240000001000 */
[----:B0-----:R-:W-:-:S02]  /*0130*/  VIADD R2, R0, 0xffffffe ;  /* 0x0ffffffe00027836 */ /* 0x001fc40000000000 */
[----:B------:R-:W-:-:S04]  /*0140*/  IMAD.MOV R0, RZ, RZ, -R12 ;  /* 0x000000ffff007224 */ /* 0x000fc800078e0a0c */
[----:B------:R0:W1:Y:S02]  /*0150*/  F2I.FTZ.U32.TRUNC.NTZ R3, R2 ;  /* 0x0000000200037305 */ /* 0x000064000021f000 */
[----:B0-----:R-:W-:Y:S02]  /*0160*/  IMAD.MOV.U32 R2, RZ, RZ, RZ ;  /* 0x000000ffff027224 */ /* 0x001fe400078e00ff */
[----:B-1----:R-:W-:-:S04]  /*0170*/  IMAD.MOV R6, RZ, RZ, -R3 ;  /* 0x000000ffff067224 */ /* 0x002fc800078e0a03 */
[----:B------:R-:W-:Y:S02]  /*0180*/  IMAD R9, R6, R7, RZ ;  /* 0x0000000706097224 */ /* 0x000fe400078e02ff */
[----:B------:R-:W-:Y:S02]  /*0190*/  IMAD.MOV.U32 R6, RZ, RZ, R8 ;  /* 0x000000ffff067224 */ /* 0x000fe400078e0008 */
[----:B------:R-:W-:-:S06]  /*01a0*/  IMAD.HI.U32 R3, R3, R9, R2 ;  /* 0x0000000903037227 */ /* 0x000fcc00078e0002 */
[----:B------:R-:W-:-:S04]  /*01b0*/  IMAD.HI.U32 R3, R3, R6, RZ ;  /* 0x0000000603037227 */ /* 0x000fc800078e00ff */
[----:B------:R-:W-:-:S05]  /*01c0*/  IMAD R0, R3, R0, R6 ;  /* 0x0000000003007224 */ /* 0x000fca00078e0206 */
[----:B------:R-:W-:-:S13]  /*01d0*/  ISETP.GT.U32.AND P1, PT, R7, R0, PT ;  /* 0x000000000700720c */ /* 0x000fda0003f24070 */
[----:B------:R-:W-:Y:S02]  /*01e0*/  @!P1 IMAD.IADD R0, R0, 0x1, -R7 ;  /* 0x0000000100009824 */ /* 0x000fe400078e0a07 */
[----:B------:R-:W-:Y:S01]  /*01f0*/  @!P1 VIADD R3, R3, 0x1 ;  /* 0x0000000103039836 */ /* 0x000fe20000000000 */
[----:B------:R-:W-:Y:S02]  /*0200*/  ISETP.NE.AND P1, PT, R4, RZ, PT ;  /* 0x000000ff0400720c */ /* 0x000fe40003f25270 */
[----:B------:R-:W-:Y:S02]  /*0210*/  ISETP.GE.U32.AND P0, PT, R0, R7, PT ;  /* 0x000000070000720c */ /* 0x000fe40003f06070 */
[----:B------:R-:W-:-:S04]  /*0220*/  LOP3.LUT R0, R5, R4, RZ, 0x3c, !PT ;  /* 0x0000000405007212 */ /* 0x000fc800078e3cff */
[----:B------:R-:W-:Y:S01]  /*0230*/  ISETP.GE.AND P2, PT, R0, RZ, PT ;  /* 0x000000ff0000720c */ /* 0x000fe20003f46270 */
[----:B------:R-:W-:-:S06]  /*0240*/  VIADD R0, R10, 0x3f ;  /* 0x0000003f0a007836 */ /* 0x000fcc0000000000 */
[----:B------:R-:W-:-:S04]  /*0250*/  @P0 VIADD R3, R3, 0x1 ;  /* 0x0000000103030836 */ /* 0x000fc80000000000 */
[----:B------:R-:W-:Y:S01]  /*0260*/  IMAD.MOV.U32 R2, RZ, RZ, R3 ;  /* 0x000000ffff027224 */ /* 0x000fe200078e0003 */
[----:B------:R-:W-:-:S03]  /*0270*/  SHF.R.S32.HI R3, RZ, 0x1f, R0 ;  /* 0x0000001fff037819 */ /* 0x000fc60000011400 */
[----:B------:R-:W-:Y:S01]  /*0280*/  @!P2 IMAD.MOV R2, RZ, RZ, -R2 ;  /* 0x000000ffff02a224 */ /* 0x000fe200078e0a02 */
[----:B------:R-:W-:Y:S02]  /*0290*/  @!P1 LOP3.LUT R2, RZ, R4, RZ, 0x33, !PT ;  /* 0x00000004ff029212 */ /* 0x000fe400078e33ff */
[----:B------:R-:W-:-:S03]  /*02a0*/  LEA.HI R3, R3, R0, RZ, 0x6 ;  /* 0x0000000003037211 */ /* 0x000fc600078f30ff */
[----:B------:R-:W-:Y:S02]  /*02b0*/  IMAD.SHL.U32 R6, R2, 0x8, RZ ;  /* 0x0000000802067824 */ /* 0x000fe400078e00ff */
[----:B------:R-:W-:-:S03]  /*02c0*/  IMAD.MOV R2, RZ, RZ, -R2 ;  /* 0x000000ffff027224 */ /* 0x000fc600078e0a02 */
[----:B------:R-:W-:Y:S01]  /*02d0*/  LEA.HI.SX32 R3, R3, -R6, 0x1a ;  /* 0x8000000603037211 */ /* 0x000fe200078fd2ff */
[----:B------:R-:W-:-:S03]  /*02e0*/  IMAD R15, R4, R2, R5 ;  /* 0x00000002040f7224 */ /* 0x000fc600078e0205 */
[----:B------:R-:W-:-:S04]  /*02f0*/  VIMNMX R8, R3, 0x8, PT ;  /* 0x0000000803087848 */ /* 0x000fc80003fe0100 */
[-C--:B------:R-:W-:Y:S02]  /*0300*/  IABS R7, R8.reuse ;  /* 0x0000000800077213 */ /* 0x080fe40000000000 */
[----:B------:R-:W-:Y:S02]  /*0310*/  IABS R4, R8 ;  /* 0x0000000800047213 */ /* 0x000fe40000000000 */
[----:B------:R-:W0:Y:S01]  /*0320*/  I2F.RP R0, R7 ;  /* 0x0000000700007306 */ /* 0x000e220000209400 */
[C---:B------:R-:W-:Y:S02]  /*0330*/  R2UR UR5, R8.reuse ;  /* 0x00000000080572ca */ /* 0x040fe400000e0000 */
[----:B------:R-:W-:-:S11]  /*0340*/  R2UR UR6, R8 ;  /* 0x00000000080672ca */ /* 0x000fd600000e0000 */
[----:B------:R-:W-:Y:S01]  /*0350*/  UISETP.NE.AND UP0, UPT, UR5, URZ, UPT ;  /* 0x0000003f0500728c */ /* 0x000fe2000bf05270 */
[----:B0-----:R-:W0:Y:S02]  /*0360*/  MUFU.RCP R0, R0 ;  /* 0x0000000000007308 */ /* 0x001e240000001000 */
[----:B0-----:R-:W-:Y:S02]  /*0370*/  VIADD R3, R0, 0xffffffe ;  /* 0x0ffffffe00037836 */ /* 0x001fe40000000000 */
[----:B------:R-:W-:-:S04]  /*0380*/  IMAD.MOV R0, RZ, RZ, -R4 ;  /* 0x000000ffff007224 */ /* 0x000fc800078e0a04 */
[----:B------:R-:W0:Y:S02]  /*0390*/  F2I.FTZ.U32.TRUNC.NTZ R3, R3 ;  /* 0x0000000300037305 */ /* 0x000e24000021f000 */
[----:B0-----:R-:W-:-:S04]  /*03a0*/  IMAD.MOV R9, RZ, RZ, -R3 ;  /* 0x000000ffff097224 */ /* 0x001fc800078e0a03 */
[----:B------:R-:W-:Y:S01]  /*03b0*/  IMAD.MOV.U32 R2, RZ, RZ, R9 ;  /* 0x000000ffff027224 */ /* 0x000fe200078e0009 */
[----:B------:R-:W-:-:S03]  /*03c0*/  IABS R9, R15 ;  /* 0x0000000f00097213 */ /* 0x000fc60000000000 */
[----:B------:R-:W-:Y:S02]  /*03d0*/  IMAD R5, R2, R7, RZ ;  /* 0x0000000702057224 */ /* 0x000fe400078e02ff */
[----:B------:R-:W-:-:S04]  /*03e0*/  IMAD.MOV.U32 R2, RZ, RZ, RZ ;  /* 0x000000ffff027224 */ /* 0x000fc800078e00ff */
[----:B------:R-:W-:-:S06]  /*03f0*/  IMAD.HI.U32 R2, R3, R5, R2 ;  /* 0x0000000503027227 */ /* 0x000fcc00078e0002 */
[----:B------:R-:W-:-:S04]  /*0400*/  IMAD.HI.U32 R2, R2, R9, RZ ;  /* 0x0000000902027227 */ /* 0x000fc800078e00ff */
[----:B------:R-:W-:-:S05]  /*0410*/  IMAD R0, R2, R0, R9 ;  /* 0x0000000002007224 */ /* 0x000fca00078e0209 */
[----:B------:R-:W-:-:S13]  /*0420*/  ISETP.GT.U32.AND P1, PT, R7, R0, PT ;  /* 0x000000000700720c */ /* 0x000fda0003f24070 */
[----:B------:R-:W-:Y:S02]  /*0430*/  @!P1 IMAD.IADD R0, R0, 0x1, -R7 ;  /* 0x0000000100009824 */ /* 0x000fe400078e0a07 */
[----:B------:R-:W-:-:S03]  /*0440*/  @!P1 VIADD R2, R2, 0x1 ;  /* 0x0000000102029836 */ /* 0x000fc60000000000 */
[----:B------:R-:W-:Y:S02]  /*0450*/  ISETP.GE.U32.AND P0, PT, R0, R7, PT ;  /* 0x000000070000720c */ /* 0x000fe40003f06070 */
[----:B------:R-:W-:-:S04]  /*0460*/  LOP3.LUT R0, R15, R8, RZ, 0x3c, !PT ;  /* 0x000000080f007212 */ /* 0x000fc800078e3cff */
[----:B------:R-:W-:Y:S02]  /*0470*/  ISETP.GE.AND P2, PT, R0, RZ, PT ;  /* 0x000000ff0000720c */ /* 0x000fe40003f46270 */
[----:B------:R-:W0:Y:S05]  /*0480*/  S2R R0, SR_TID.X ;  /* 0x0000000000007919 */ /* 0x000e2a0000002100 */
[----:B------:R-:W-:Y:S01]  /*0490*/  @P0 VIADD R2, R2, 0x1 ;  /* 0x0000000102020836 */ /* 0x000fe20000000000 */
[----:B------:R-:W-:-:S05]  /*04a0*/  ISETP.GE.AND P0, PT, R13, 0x20, PT ;  /* 0x000000200d00780c */ /* 0x000fca0003f06270 */
[----:B------:R-:W-:-:S05]  /*04b0*/  @!P2 IMAD.MOV R2, RZ, RZ, -R2 ;  /* 0x000000ffff02a224 */ /* 0x000fca00078e0a02 */
[----:B------:R-:W-:-:S09]  /*04c0*/  R2UR UR4, R2 ;  /* 0x00000000020472ca */ /* 0x000fd200000e0000 */
[----:B------:R-:W-:-:S04]  /*04d0*/  @!UP0 ULOP3.LUT UR4, URZ, UR6, URZ, 0x33, !UPT ;  /* 0x000000063f048292 */ /* 0x000fc8000f8e333f */
[----:B------:R-:W-:Y:S02]  /*04e0*/  UIADD3 UR5, -UR4, URZ, URZ ;  /* 0x0000003f04057290 */ /* 0x000fe4000fffe13f */
[----:B------:R-:W-:Y:S01]  /*04f0*/  USHF.L.U32 UR13, UR4, 0x6, URZ ;  /* 0x00000006040d7899 */ /* 0x000fe2000800063f */
[----:B0-----:R-:W-:-:S03]  /*0500*/  LOP3.LUT R3, R0, 0x3f, RZ, 0xc0, !PT ;  /* 0x0000003f00037812 */ /* 0x001fc600078ec0ff */
[----:B------:R-:W-:Y:S01]  /*0510*/  IMAD R2, R8, UR5, R15 ;  /* 0x0000000508027c24 */ /* 0x000fe2000f8e020f */
[----:B------:R-:W-:Y:S01]  /*0520*/  UMOV UR5, 0x400 ;  /* 0x0000040000057882 */ /* 0x000fe20000000000 */
[----:B------:R-:W-:Y:S01]  /*0530*/  CS2R R14, SRZ ;  /* 0x00000000000e7805 */ /* 0x000fe2000001ff00 */
[----:B---3--:R-:W-:Y:S01]  /*0540*/  ULEA UR12, UR12, UR5, 0x18 ;  /* 0x000000050c0c7291 */ /* 0x008fe2000f8ec03f */
[----:B------:R-:W-:Y:S01]  /*0550*/  IMAD.IADD R2, R6, 0x1, R2 ;  /* 0x0000000106027824 */ /* 0x000fe200078e0202 */
[----:B------:R-:W-:-:S03]  /*0560*/  CS2R R6, SRZ ;  /* 0x0000000000067805 */ /* 0x000fc6000001ff00 */
[----:B------:R-:W-:Y:S01]  /*0570*/  IMAD R2, R2, 0x40, R3 ;  /* 0x0000004002027824 */ /* 0x000fe200078e0203 */
[----:B------:R-:W-:-:S04]  /*0580*/  SHF.R.U32.HI R3, RZ, 0x6, R0 ;  /* 0x00000006ff037819 */ /* 0x000fc80000011600 */
[----:B------:R-:W-:Y:S01]  /*0590*/  SGXT.U32 R3, R3, 0x2 ;  /* 0x000000020303781a */ /* 0x000fe20000000000 */
[----:B------:R-:W-:Y:S06]  /*05a0*/  @!P0 BRA `(.L_x_0) ;  /* 0x0000001400948947 */ /* 0x000fec0003800000 */
[----:B------:R-:W-:Y:S01]  /*05b0*/  IABS R4, R10 ;  /* 0x0000000a00047213 */ /* 0x000fe20000000000 */
[----:B------:R-:W0:Y:S01]  /*05c0*/  LDC.64 R20, c[0x0][0x218] ;  /* 0x00008600ff147b82 */ /* 0x000e220000000a00 */
[----:B------:R-:W-:Y:S02]  /*05d0*/  IABS R5, R11 ;  /* 0x0000000b00057213 */ /* 0x000fe40000000000 */
[----:B------:R-:W-:Y:S01]  /*05e0*/  CS2R R28, SRZ ;  /* 0x00000000001c7805 */ /* 0x000fe2000001ff00 */
[----:B------:R-:W1:Y:S01]  /*05f0*/  I2F.RP R14, R4 ;  /* 0x00000004000e7306 */ /* 0x000e620000209400 */
[----:B------:R-:W-:Y:S02]  /*0600*/  SHF.R.U32.HI R15, RZ, 0x5, R0 ;  /* 0x00000005ff0f7819 */ /* 0x000fe40000011600 */
[----:B------:R-:W-:Y:S02]  /*0610*/  CS2R R30, SRZ ;  /* 0x00000000001e7805 */ /* 0x000fe4000001ff00 */
[----:B------:R-:W-:-:S02]  /*0620*/  CS2R R32, SRZ ;  /* 0x0000000000207805 */ /* 0x000fc4000001ff00 */
[----:B------:R-:W-:Y:S02]  /*0630*/  CS2R R34, SRZ ;  /* 0x0000000000227805 */ /* 0x000fe4000001ff00 */
[----:B------:R-:W-:Y:S02]  /*0640*/  R2UR UR17, R15 ;  /* 0x000000000f1172ca */ /* 0x000fe400000e0000 */
[----:B------:R-:W-:Y:S02]  /*0650*/  CS2R R36, SRZ ;  /* 0x0000000000247805 */ /* 0x000fe4000001ff00 */
[----:B------:R-:W-:Y:S01]  /*0660*/  CS2R R38, SRZ ;  /* 0x0000000000267805 */ /* 0x000fe2000001ff00 */
[----:B------:R-:W2:Y:S01]  /*0670*/  I2F.RP R12, R5 ;  /* 0x00000005000c7306 */ /* 0x000ea20000209400 */
[----:B------:R-:W-:Y:S01]  /*0680*/  UIADD3 UR18, UR12, 0x1000, URZ ;  /* 0x000010000c127890 */ /* 0x000fe2000fffe03f */
[----:B------:R-:W-:-:S06]  /*0690*/  ULDC UR16, c[0x0][0x230] ;  /* 0x00008c0000107ab9 */ /* 0x000fcc0000000800 */
[----:B-1----:R-:W1:Y:S01]  /*06a0*/  MUFU.RCP R14, R14 ;  /* 0x0000000e000e7308 */ /* 0x002e620000001000 */
[----:B------:R-:W-:Y:S02]  /*06b0*/  UIADD3 UR4, UR13, UR17, URZ ;  /* 0x000000110d047290 */ /* 0x000fe4000fffe03f */
[----:B------:R-:W-:Y:S02]  /*06c0*/  ULOP3.LUT UR11, UR13, 0x7, UR17, 0xf8, !UPT ;  /* 0x000000070d0b7892 */ /* 0x000fe4000f8ef811 */
[----:B------:R-:W-:-:S03]  /*06d0*/  UIADD3 UR5, UR4, 0x38, URZ ;  /* 0x0000003804057890 */ /* 0x000fc6000fffe03f */
[----:B--2---:R-:W2:Y:S01]  /*06e0*/  MUFU.RCP R12, R12 ;  /* 0x0000000c000c7308 */ /* 0x004ea20000001000 */
[----:B------:R-:W-:Y:S02]  /*06f0*/  ULOP3.LUT UR6, UR11, 0x30, URZ, 0xfc, !UPT ;  /* 0x000000300b067892 */ /* 0x000fe4000f8efc3f */
[----:B------:R-:W-:Y:S02]  /*0700*/  ULOP3.LUT UR7, UR11, 0x28, URZ, 0xfc, !UPT ;  /* 0x000000280b077892 */ /* 0x000fe4000f8efc3f */
[----:B------:R-:W-:Y:S02]  /*0710*/  ULOP3.LUT UR8, UR11, 0x20, URZ, 0xfc, !UPT ;  /* 0x000000200b087892 */ /* 0x000fe4000f8efc3f */
[----:B------:R-:W-:Y:S01]  /*0720*/  UIADD3 UR4, UR4, 0x18, URZ ;  /* 0x0000001804047890 */ /* 0x000fe2000fffe03f */
[----:B-1----:R-:W-:Y:S01]  /*0730*/  VIADD R8, R14, 0xffffffe ;  /* 0x0ffffffe0e087836 */ /* 0x002fe20000000000 */
[----:B------:R-:W-:Y:S02]  /*0740*/  ULOP3.LUT UR9, UR11, 0x10, URZ, 0xfc, !UPT ;  /* 0x000000100b097892 */ /* 0x000fe4000f8efc3f */
[----:B------:R-:W-:Y:S01]  /*0750*/  IMAD.U32 R16, RZ, RZ, UR8 ;  /* 0x00000008ff107e24 */ /* 0x000fe2000f8e00ff */
[----:B------:R-:W-:Y:S01]  /*0760*/  ULOP3.LUT UR10, UR11, 0x8, URZ, 0xfc, !UPT ;  /* 0x000000080b0a7892 */ /* 0x000fe2000f8efc3f */
[----:B------:R1:W3:Y:S03]  /*0770*/  F2I.FTZ.U32.TRUNC.NTZ R9, R8 ;  /* 0x0000000800097305 */ /* 0x0002e6000021f000 */
[----:B------:R-:W-:Y:S01]  /*0780*/  IABS R19, R16 ;  /* 0x0000001000137213 */ /* 0x000fe20000000000 */
[----:B--2---:R-:W-:-:S04]  /*0790*/  VIADD R6, R12, 0xffffffe ;  /* 0x0ffffffe0c067836 */ /* 0x004fc80000000000 */
[----:B------:R2:W4:Y:S01]  /*07a0*/  F2I.FTZ.U32.TRUNC.NTZ R7, R6 ;  /* 0x0000000600077305 */ /* 0x000522000021f000 */
[----:B-1----:R-:W-:Y:S02]  /*07b0*/  IMAD.MOV.U32 R8, RZ, RZ, RZ ;  /* 0x000000ffff087224 */ /* 0x002fe400078e00ff */
[----:B---3--:R-:W-:Y:S02]  /*07c0*/  IMAD.MOV R15, RZ, RZ, -R9 ;  /* 0x000000ffff0f7224 */ /* 0x008fe400078e0a09 */
[----:B--2---:R-:W-:Y:S02]  /*07d0*/  IMAD.MOV.U32 R6, RZ, RZ, RZ ;  /* 0x000000ffff067224 */ /* 0x004fe400078e00ff */
[----:B------:R-:W-:Y:S02]  /*07e0*/  IMAD R15, R15, R4, RZ ;  /* 0x000000040f0f7224 */ /* 0x000fe400078e02ff */
[----:B----4-:R-:W-:Y:S02]  /*07f0*/  IMAD.MOV R12, RZ, RZ, -R7 ;  /* 0x000000ffff0c7224 */ /* 0x010fe400078e0a07 */
[----:B------:R-:W-:Y:S01]  /*0800*/  IMAD.HI.U32 R8, R9, R15, R8 ;  /* 0x0000000f09087227 */ /* 0x000fe200078e0008 */
[----:B------:R-:W-:-:S03]  /*0810*/  IABS R15, R2 ;  /* 0x00000002000f7213 */ /* 0x000fc60000000000 */
[----:B------:R-:W-:-:S04]  /*0820*/  IMAD R9, R12, R5, RZ ;  /* 0x000000050c097224 */ /* 0x000fc800078e02ff */
[----:B------:R-:W-:-:S04]  /*0830*/  IMAD.HI.U32 R6, R7, R9, R6 ;  /* 0x0000000907067227 */ /* 0x000fc800078e0006 */
[----:B------:R-:W-:Y:S02]  /*0840*/  IMAD.U32 R7, RZ, RZ, UR5 ;  /* 0x00000005ff077e24 */ /* 0x000fe4000f8e00ff */
[----:B------:R-:W-:-:S03]  /*0850*/  IMAD.U32 R9, RZ, RZ, UR6 ;  /* 0x00000006ff097e24 */ /* 0x000fc6000f8e00ff */
[----:B------:R-:W-:Y:S01]  /*0860*/  IABS R12, R7 ;  /* 0x00000007000c7213 */ /* 0x000fe20000000000 */
[----:B------:R-:W-:Y:S01]  /*0870*/  IMAD.U32 R7, RZ, RZ, UR7 ;  /* 0x00000007ff077e24 */ /* 0x000fe2000f8e00ff */
[----:B------:R-:W-:Y:S01]  /*0880*/  IABS R14, R9 ;  /* 0x00000009000e7213 */ /* 0x000fe20000000000 */
[----:B------:R-:W-:-:S03]  /*0890*/  IMAD.HI.U32 R9, R8, R15, RZ ;  /* 0x0000000f08097227 */ /* 0x000fc600078e00ff */
[----:B------:R-:W-:Y:S01]  /*08a0*/  IABS R17, R7 ;  /* 0x0000000700117213 */ /* 0x000fe20000000000 */
[----:B------:R-:W-:-:S04]  /*08b0*/  IMAD.HI.U32 R7, R6, R12, RZ ;  /* 0x0000000c06077227 */ /* 0x000fc800078e00ff */
[----:B------:R-:W-:Y:S02]  /*08c0*/  IMAD.MOV R18, RZ, RZ, -R9 ;  /* 0x000000ffff127224 */ /* 0x000fe400078e0a09 */
[----:B------:R-:W-:-:S04]  /*08d0*/  IMAD.HI.U32 R8, R6, R14, RZ ;  /* 0x0000000e06087227 */ /* 0x000fc800078e00ff */
[----:B------:R-:W-:Y:S02]  /*08e0*/  IMAD.MOV R9, RZ, RZ, -R7 ;  /* 0x000000ffff097224 */ /* 0x000fe400078e0a07 */
[----:B------:R-:W-:-:S04]  /*08f0*/  IMAD.HI.U32 R7, R6, R17, RZ ;  /* 0x0000001106077227 */ /* 0x000fc800078e00ff */
[----:B------:R-:W-:Y:S02]  /*0900*/  IMAD.MOV R16, RZ, RZ, -R8 ;  /* 0x000000ffff107224 */ /* 0x000fe400078e0a08 */
[C---:B------:R-:W-:Y:S02]  /*0910*/  IMAD R15, R4.reuse, R18, R15 ;  /* 0x00000012040f7224 */ /* 0x040fe400078e020f */
[C---:B------:R-:W-:Y:S02]  /*0920*/  IMAD R8, R5.reuse, R9, R12 ;  /* 0x0000000905087224 */ /* 0x040fe400078e020c */
[----:B------:R-:W-:Y:S01]  /*0930*/  IMAD.MOV R18, RZ, RZ, -R7 ;  /* 0x000000ffff127224 */ /* 0x000fe200078e0a07 */
[----:B------:R-:W-:Y:S01]  /*0940*/  ISETP.GT.U32.AND P0, PT, R4, R15, PT ;  /* 0x0000000f0400720c */ /* 0x000fe20003f04070 */
[----:B------:R-:W-:Y:S01]  /*0950*/  IMAD.U32 R9, RZ, RZ, UR4 ;  /* 0x00000004ff097e24 */ /* 0x000fe2000f8e00ff */
[----:B------:R-:W-:Y:S01]  /*0960*/  ISETP.GT.U32.AND P6, PT, R5, R8, PT ;  /* 0x000000080500720c */ /* 0x000fe20003fc4070 */
[----:B------:R-:W-:-:S04]  /*0970*/  IMAD.HI.U32 R7, R6, R19, RZ ;  /* 0x0000001306077227 */ /* 0x000fc800078e00ff */
[C---:B------:R-:W-:Y:S02]  /*0980*/  IMAD R12, R5.reuse, R16, R14 ;  /* 0x00000010050c7224 */ /* 0x040fe400078e020e */
[C---:B------:R-:W-:Y:S01]  /*0990*/  IMAD R14, R5.reuse, R18, R17 ;  /* 0x00000012050e7224 */ /* 0x040fe200078e0211 */
[----:B------:R-:W-:Y:S01]  /*09a0*/  IABS R18, R9 ;  /* 0x0000000900127213 */ /* 0x000fe20000000000 */
[----:B------:R-:W-:Y:S01]  /*09b0*/  IMAD.MOV R16, RZ, RZ, -R7 ;  /* 0x000000ffff107224 */ /* 0x000fe200078e0a07 */
[C---:B------:R-:W-:Y:S01]  /*09c0*/  ISETP.GT.U32.AND P4, PT, R5.reuse, R12, PT ;  /* 0x0000000c0500720c */ /* 0x040fe20003f84070 */
[----:B------:R-:W-:Y:S01]  /*09d0*/  IMAD.U32 R7, RZ, RZ, UR9 ;  /* 0x00000009ff077e24 */ /* 0x000fe2000f8e00ff */
[----:B------:R-:W-:Y:S01]  /*09e0*/  ISETP.GT.U32.AND P5, PT, R5, R14, PT ;  /* 0x0000000e0500720c */ /* 0x000fe20003fa4070 */
[----:B------:R-:W-:Y:S02]  /*09f0*/  IMAD.U32 R9, RZ, RZ, UR10 ;  /* 0x0000000aff097e24 */ /* 0x000fe4000f8e00ff */
[----:B------:R-:W-:Y:S01]  /*0a00*/  IMAD.U32 R17, RZ, RZ, UR11 ;  /* 0x0000000bff117e24 */ /* 0x000fe2000f8e00ff */
[----:B------:R-:W-:Y:S01]  /*0a10*/  IABS R22, R7 ;  /* 0x0000000700167213 */ /* 0x000fe20000000000 */
[----:B------:R-:W-:Y:S01]  /*0a20*/  IMAD.HI.U32 R7, R6, R18, RZ ;  /* 0x0000001206077227 */ /* 0x000fe200078e00ff */
[----:B------:R-:W-:-:S02]  /*0a30*/  IABS R24, R9 ;  /* 0x0000000900187213 */ /* 0x000fc40000000000 */
[----:B------:R-:W-:Y:S01]  /*0a40*/  IABS R26, R17 ;  /* 0x00000011001a7213 */ /* 0x000fe20000000000 */
[C---:B------:R-:W-:Y:S01]  /*0a50*/  IMAD R16, R5.reuse, R16, R19 ;  /* 0x0000001005107224 */ /* 0x040fe200078e0213 */
[----:B------:R-:W-:Y:S01]  /*0a60*/  LOP3.LUT R19, R0, 0x1f, RZ, 0xc0, !PT ;  /* 0x0000001f00137812 */ /* 0x000fe200078ec0ff */
[----:B------:R-:W-:Y:S02]  /*0a70*/  IMAD.MOV R17, RZ, RZ, -R7 ;  /* 0x000000ffff117224 */ /* 0x000fe400078e0a07 */
[----:B------:R-:W-:Y:S01]  /*0a80*/  IMAD.HI.U32 R7, R6, R22, RZ ;  /* 0x0000001606077227 */ /* 0x000fe200078e00ff */
[----:B------:R-:W-:-:S03]  /*0a90*/  ISETP.GT.U32.AND P1, PT, R5, R16, PT ;  /* 0x000000100500720c */ /* 0x000fc60003f24070 */
[----:B------:R-:W-:-:S04]  /*0aa0*/  IMAD.HI.U32 R9, R6, R24, RZ ;  /* 0x0000001806097227 */ /* 0x000fc800078e00ff */
[----:B------:R-:W-:-:S04]  /*0ab0*/  IMAD.HI.U32 R6, R6, R26, RZ ;  /* 0x0000001a06067227 */ /* 0x000fc800078e00ff */
[----:B------:R-:W-:Y:S02]  /*0ac0*/  IMAD.MOV R7, RZ, RZ, -R7 ;  /* 0x000000ffff077224 */ /* 0x000fe400078e0a07 */
[----:B------:R-:W-:Y:S02]  /*0ad0*/  IMAD.MOV R9, RZ, RZ, -R9 ;  /* 0x000000ffff097224 */ /* 0x000fe400078e0a09 */
[----:B------:R-:W-:Y:S02]  /*0ae0*/  IMAD.MOV R6, RZ, RZ, -R6 ;  /* 0x000000ffff067224 */ /* 0x000fe400078e0a06 */
[C---:B------:R-:W-:Y:S02]  /*0af0*/  IMAD R18, R5.reuse, R17, R18 ;  /* 0x0000001105127224 */ /* 0x040fe400078e0212 */
[C---:B------:R-:W-:Y:S02]  /*0b00*/  IMAD R22, R5.reuse, R7, R22 ;  /* 0x0000000705167224 */ /* 0x040fe400078e0216 */
[C---:B------:R-:W-:Y:S01]  /*0b10*/  IMAD R24, R5.reuse, R9, R24 ;  /* 0x0000000905187224 */ /* 0x040fe200078e0218 */
[C---:B------:R-:W-:Y:S01]  /*0b20*/  ISETP.GT.U32.AND P2, PT, R5.reuse, R18, PT ;  /* 0x000000120500720c */ /* 0x040fe20003f44070 */
[C---:B------:R-:W-:Y:S01]  /*0b30*/  IMAD R26, R5.reuse, R6, R26 ;  /* 0x00000006051a7224 */ /* 0x040fe200078e021a */
[C---:B------:R-:W-:Y:S01]  /*0b40*/  ISETP.GT.U32.AND P3, PT, R5.reuse, R22, PT ;  /* 0x000000160500720c */ /* 0x040fe20003f64070 */
[--C-:B------:R-:W-:Y:S01]  /*0b50*/  @!P6 IMAD.IADD R8, R8, 0x1, -R5.reuse ;  /* 0x000000010808e824 */ /* 0x100fe200078e0a05 */
[C---:B------:R-:W-:Y:S01]  /*0b60*/  ISETP.GT.U32.AND P6, PT, R5.reuse, R24, PT ;  /* 0x000000180500720c */ /* 0x040fe20003fc4070 */
[--C-:B------:R-:W-:Y:S01]  /*0b70*/  @!P4 IMAD.IADD R12, R12, 0x1, -R5.reuse ;  /* 0x000000010c0cc824 */ /* 0x100fe200078e0a05 */
[C---:B------:R-:W-:Y:S01]  /*0b80*/  ISETP.GT.U32.AND P4, PT, R5.reuse, R26, PT ;  /* 0x0000001a0500720c */ /* 0x040fe20003f84070 */
[--C-:B------:R-:W-:Y:S01]  /*0b90*/  @!P5 IMAD.IADD R14, R14, 0x1, -R5.reuse ;  /* 0x000000010e0ed824 */ /* 0x100fe200078e0a05 */
[C---:B------:R-:W-:Y:S01]  /*0ba0*/  ISETP.GT.U32.AND P5, PT, R5.reuse, R8, PT ;  /* 0x000000080500720c */ /* 0x040fe20003fa4070 */
[----:B------:R-:W-:Y:S01]  /*0bb0*/  @!P1 IMAD.IADD R16, R16, 0x1, -R5 ;  /* 0x0000000110109824 */ /* 0x000fe200078e0a05 */
[----:B------:R-:W-:Y:S01]  /*0bc0*/  ISETP.GT.U32.AND P1, PT, R5, R12, PT ;  /* 0x0000000c0500720c */ /* 0x000fe20003f24070 */
[--C-:B------:R-:W-:Y:S01]  /*0bd0*/  @!P0 IMAD.IADD R15, R15, 0x1, -R4.reuse ;  /* 0x000000010f0f8824 */ /* 0x100fe200078e0a04 */
[----:B------:R-:W-:Y:S01]  /*0be0*/  SHF.R.S32.HI R6, RZ, 0x1f, R13 ;  /* 0x0000001fff067819 */ /* 0x000fe2000001140d */
[--C-:B------:R-:W-:Y:S01]  /*0bf0*/  @!P2 IMAD.IADD R18, R18, 0x1, -R5.reuse ;  /* 0x000000011212a824 */ /* 0x100fe200078e0a05 */
[C---:B------:R-:W-:Y:S01]  /*0c00*/  ISETP.GT.U32.AND P2, PT, R5.reuse, R14, PT ;  /* 0x0000000e0500720c */ /* 0x040fe20003f44070 */
[--C-:B------:R-:W-:Y:S01]  /*0c10*/  @!P3 IMAD.IADD R22, R22, 0x1, -R5.reuse ;  /* 0x000000011616b824 */ /* 0x100fe200078e0a05 */
[----:B------:R-:W-:Y:S01]  /*0c20*/  ISETP.GT.U32.AND P0, PT, R4, R15, PT ;  /* 0x0000000f0400720c */ /* 0x000fe20003f04070 */
[--C-:B------:R-:W-:Y:S01]  /*0c30*/  @!P6 IMAD.IADD R24, R24, 0x1, -R5.reuse ;  /* 0x000000011818e824 */ /* 0x100fe200078e0a05 */
[C---:B------:R-:W-:Y:S01]  /*0c40*/  ISETP.GT.U32.AND P3, PT, R5.reuse, R16, PT ;  /* 0x000000100500720c */ /* 0x040fe20003f64070 */
[--C-:B------:R-:W-:Y:S01]  /*0c50*/  @!P4 IMAD.IADD R26, R26, 0x1, -R5.reuse ;  /* 0x000000011a1ac824 */ /* 0x100fe200078e0a05 */
[C---:B------:R-:W-:Y:S01]  /*0c60*/  ISETP.GT.U32.AND P4, PT, R5.reuse, R18, PT ;  /* 0x000000120500720c */ /* 0x040fe20003f84070 */
[--C-:B------:R-:W-:Y:S01]  /*0c70*/  @!P5 IMAD.IADD R8, R8, 0x1, -R5.reuse ;  /* 0x000000010808d824 */ /* 0x100fe200078e0a05 */
[C---:B------:R-:W-:Y:S01]  /*0c80*/  ISETP.GT.U32.AND P5, PT, R5.reuse, R22, PT ;  /* 0x000000160500720c */ /* 0x040fe20003fa4070 */
[--C-:B------:R-:W-:Y:S01]  /*0c90*/  @!P1 IMAD.IADD R12, R12, 0x1, -R5.reuse ;  /* 0x000000010c0c9824 */ /* 0x100fe200078e0a05 */
[C---:B------:R-:W-:Y:S01]  /*0ca0*/  ISETP.GT.U32.AND P6, PT, R5.reuse, R24, PT ;  /* 0x000000180500720c */ /* 0x040fe20003fc4070 */
[----:B------:R-:W-:Y:S01]  /*0cb0*/  IMAD.SHL.U32 R7, R0, 0x2, RZ ;  /* 0x0000000200077824 */ /* 0x000fe200078e00ff */
[----:B------:R-:W-:Y:S01]  /*0cc0*/  ISETP.GT.U32.AND P1, PT, R5, R26, PT ;  /* 0x0000001a0500720c */ /* 0x000fe20003f24070 */
[--C-:B------:R-:W-:Y:S01]  /*0cd0*/  @!P2 IMAD.IADD R14, R14, 0x1, -R5.reuse ;  /* 0x000000010e0ea824 */ /* 0x100fe200078e0a05 */
[----:B------:R-:W-:Y:S01]  /*0ce0*/  ISETP.NE.AND P2, PT, R10, RZ, PT ;  /* 0x000000ff0a00720c */ /* 0x000fe20003f45270 */
[----:B------:R-:W-:Y:S01]  /*0cf0*/  @!P0 IMAD.IADD R15, R15, 0x1, -R4 ;  /* 0x000000010f0f8824 */ /* 0x000fe200078e0a04 */
[----:B------:R-:W-:Y:S01]  /*0d00*/  ISETP.GE.AND P0, PT, R2, RZ, PT ;  /* 0x000000ff0200720c */ /* 0x000fe20003f06270 */
[--C-:B------:R-:W-:Y:S01]  /*0d10*/  @!P3 IMAD.IADD R16, R16, 0x1, -R5.reuse ;  /* 0x000000011010b824 */ /* 0x100fe200078e0a05 */
[----:B------:R-:W-:Y:S01]  /*0d20*/  ISETP.LE.AND P3, PT, RZ, UR5, PT ;  /* 0x00000005ff007c0c */ /* 0x000fe2000bf63270 */
[--C-:B------:R-:W-:Y:S01]  /*0d30*/  @!P4 IMAD.IADD R18, R18, 0x1, -R5.reuse ;  /* 0x000000011212c824 */ /* 0x100fe200078e0a05 */
[----:B------:R-:W-:Y:S01]  /*0d40*/  ISETP.LE.AND P4, PT, RZ, UR11, PT ;  /* 0x0000000bff007c0c */ /* 0x000fe2000bf83270 */
[--C-:B------:R-:W-:Y:S01]  /*0d50*/  @!P5 IMAD.IADD R22, R22, 0x1, -R5.reuse ;  /* 0x000000011616d824 */ /* 0x100fe200078e0a05 */
[----:B------:R-:W-:Y:S01]  /*0d60*/  ISETP.LE.AND P5, PT, RZ, UR4, PT ;  /* 0x00000004ff007c0c */ /* 0x000fe2000bfa3270 */
[--C-:B------:R-:W-:Y:S01]  /*0d70*/  @!P6 IMAD.IADD R24, R24, 0x1, -R5.reuse ;  /* 0x000000011818e824 */ /* 0x100fe200078e0a05 */
[----:B------:R-:W-:Y:S01]  /*0d80*/  LOP3.LUT R4, R0, 0xc0, RZ, 0xc0, !PT ;  /* 0x000000c000047812 */ /* 0x000fe200078ec0ff */
[----:B------:R-:W-:Y:S01]  /*0d90*/  @!P1 IMAD.IADD R26, R26, 0x1, -R5 ;  /* 0x000000011a1a9824 */ /* 0x000fe200078e0a05 */
[----:B------:R-:W-:Y:S01]  /*0da0*/  ISETP.NE.AND P1, PT, R11, RZ, PT ;  /* 0x000000ff0b00720c */ /* 0x000fe20003f25270 */
[----:B------:R-:W1:Y:S01]  /*0db0*/  LDC R5, c[0x0][0x240] ;  /* 0x00009000ff057b82 */ /* 0x000e620000000800 */
[----:B------:R-:W-:Y:S01]  /*0dc0*/  LOP3.LUT R11, RZ, R11, RZ, 0x33, !PT ;  /* 0x0000000bff0b7212 */ /* 0x000fe200078e33ff */
[----:B------:R-:W-:Y:S01]  /*0dd0*/  @!P0 IMAD.MOV R15, RZ, RZ, -R15 ;  /* 0x000000ffff0f8224 */ /* 0x000fe200078e0a0f */
[----:B------:R-:W-:Y:S01]  /*0de0*/  ISETP.LE.AND P0, PT, RZ, UR6, PT ;  /* 0x00000006ff007c0c */ /* 0x000fe2000bf03270 */
[----:B------:R-:W-:Y:S01]  /*0df0*/  @!P3 IMAD.MOV R8, RZ, RZ, -R8 ;  /* 0x000000ffff08b224 */ /* 0x000fe200078e0a08 */
[----:B------:R-:W-:Y:S01]  /*0e00*/  @!P2 LOP3.LUT R15, RZ, R10, RZ, 0x33, !PT ;  /* 0x0000000aff0fa212 */ /* 0x000fe200078e33ff */
[----:B------:R-:W-:Y:S01]  /*0e10*/  @!P4 IMAD.MOV R26, RZ, RZ, -R26 ;  /* 0x000000ffff1ac224 */ /* 0x000fe200078e0a1a */
[----:B------:R-:W-:Y:S01]  /*0e20*/  ISETP.LE.AND P2, PT, RZ, UR7, PT ;  /* 0x00000007ff007c0c */ /* 0x000fe2000bf43270 */
[----:B------:R-:W-:Y:S01]  /*0e30*/  @!P5 IMAD.MOV R18, RZ, RZ, -R18 ;  /* 0x000000ffff12d224 */ /* 0x000fe200078e0a12 */
[----:B------:R-:W-:Y:S01]  /*0e40*/  ISETP.LE.AND P6, PT, RZ, UR8, PT ;  /* 0x00000008ff007c0c */ /* 0x000fe2000bfc3270 */
[----:B------:R-:W-:Y:S01]  /*0e50*/  ULDC UR4, c[0x0][0x234] ;  /* 0x00008d0000047ab9 */ /* 0x000fe20000000800 */
[----:B------:R-:W-:Y:S01]  /*0e60*/  ISETP.LE.AND P3, PT, RZ, UR9, PT ;  /* 0x00000009ff007c0c */ /* 0x000fe2000bf63270 */
[----:B------:R-:W-:Y:S01]  /*0e70*/  IMAD R15, R15, UR4, RZ ;  /* 0x000000040f0f7c24 */ /* 0x000fe2000f8e02ff */
[C---:B------:R-:W-:Y:S01]  /*0e80*/  SEL R18, R11.reuse, R18, !P1 ;  /* 0x000000120b127207 */ /* 0x040fe20004800000 */
[----:B------:R-:W-:Y:S01]  /*0e90*/  ULDC.64 UR6, c[0x0][0x210] ;  /* 0x0000840000067ab9 */ /* 0x000fe20000000a00 */
[----:B------:R-:W-:Y:S01]  /*0ea0*/  SHF.R.U32.HI R4, RZ, 0x2, R4 ;  /* 0x00000002ff047819 */ /* 0x000fe20000011604 */
[----:B------:R-:W-:Y:S01]  /*0eb0*/  @!P0 IMAD.MOV R12, RZ, RZ, -R12 ;  /* 0x000000ffff0c8224 */ /* 0x000fe200078e0a0c */
[----:B------:R-:W-:Y:S01]  /*0ec0*/  ISETP.LE.AND P0, PT, RZ, UR10, PT ;  /* 0x0000000aff007c0c */ /* 0x000fe2000bf03270 */
[----:B------:R-:W-:Y:S01]  /*0ed0*/  USHF.R.U32.HI UR4, URZ, 0x4, UR12 ;  /* 0x000000043f047899 */ /* 0x000fe2000801160c */
[----:B------:R-:W-:Y:S01]  /*0ee0*/  LOP3.LUT R4, R4, 0x1fe, R7, 0x78, !PT ;  /* 0x000001fe04047812 */ /* 0x000fe200078e7807 */
[----:B------:R-:W-:Y:S01]  /*0ef0*/  @!P2 IMAD.MOV R14, RZ, RZ, -R14 ;  /* 0x000000ffff0ea224 */ /* 0x000fe200078e0a0e */
[----:B------:R-:W2:Y:S01]  /*0f00*/  LDC R7, c[0x0][0x238] ;  /* 0x00008e00ff077b82 */ /* 0x000ea20000000800 */
[----:B------:R-:W-:Y:S01]  /*0f10*/  @!P6 IMAD.MOV R16, RZ, RZ, -R16 ;  /* 0x000000ffff10e224 */ /* 0x000fe200078e0a10 */
[C---:B------:R-:W-:Y:S01]  /*0f20*/  SEL R8, R11.reuse, R8, !P1 ;  /* 0x000000080b087207 */ /* 0x040fe20004800000 */
[-C--:B-1----:R-:W-:Y:S01]  /*0f30*/  IMAD R18, R18, R5.reuse, RZ ;  /* 0x0000000512127224 */ /* 0x082fe200078e02ff */
[C---:B------:R-:W-:Y:S01]  /*0f40*/  SEL R12, R11.reuse, R12, !P1 ;  /* 0x0000000c0b0c7207 */ /* 0x040fe20004800000 */
[----:B------:R-:W-:Y:S01]  /*0f50*/  @!P3 IMAD.MOV R22, RZ, RZ, -R22 ;  /* 0x000000ffff16b224 */ /* 0x000fe200078e0a16 */
[C---:B------:R-:W-:Y:S01]  /*0f60*/  SEL R14, R11.reuse, R14, !P1 ;  /* 0x0000000e0b0e7207 */ /* 0x040fe20004800000 */
[-C--:B------:R-:W-:Y:S01]  /*0f70*/  IMAD R8, R8, R5.reuse, RZ ;  /* 0x0000000508087224 */ /* 0x080fe200078e02ff */
[----:B0-----:R-:W-:Y:S01]  /*0f80*/  LEA R66, P4, R18, R20, 0x1 ;  /* 0x0000001412427211 */ /* 0x001fe200078808ff */
[----:B------:R-:W-:Y:S01]  /*0f90*/  @!P0 IMAD.MOV R24, RZ, RZ, -R24 ;  /* 0x000000ffff188224 */ /* 0x000fe200078e0a18 */
[C---:B------:R-:W-:Y:S01]  /*0fa0*/  SEL R16, R11.reuse, R16, !P1 ;  /* 0x000000100b107207 */ /* 0x040fe20004800000 */
[----:B------:R-:W-:Y:S01]  /*0fb0*/  IMAD R12, R12, R5, RZ ;  /* 0x000000050c0c7224 */ /* 0x000fe200078e02ff */
[----:B------:R-:W-:Y:S01]  /*0fc0*/  LEA.HI.X.SX32 R67, R18, R21, 0x1, P4 ;  /* 0x0000001512437211 */ /* 0x000fe200020f0eff */
[-C--:B------:R-:W-:Y:S01]  /*0fd0*/  IMAD R14, R14, R5.reuse, RZ ;  /* 0x000000050e0e7224 */ /* 0x080fe200078e02ff */
[----:B------:R-:W0:Y:S01]  /*0fe0*/  LDC R18, c[0x0][0x23c] ;  /* 0x00008f00ff127b82 */ /* 0x000e220000000800 */
[C---:B------:R-:W-:Y:S01]  /*0ff0*/  SEL R22, R11.reuse, R22, !P1 ;  /* 0x000000160b167207 */ /* 0x040fe20004800000 */
[-C--:B------:R-:W-:Y:S01]  /*1000*/  IMAD R16, R16, R5.reuse, RZ ;  /* 0x0000000510107224 */ /* 0x080fe200078e02ff */
[C---:B------:R-:W-:Y:S01]  /*1010*/  SEL R24, R11.reuse, R24, !P1 ;  /* 0x000000180b187207 */ /* 0x040fe20004800000 */
[----:B------:R-:W-:Y:S01]  /*1020*/  USGXT.U32 UR4, UR4, 0xe ;  /* 0x0000000e0404789a */ /* 0x000fe20008000000 */
[----:B------:R-:W-:Y:S01]  /*1030*/  SEL R11, R11, R26, !P1 ;  /* 0x0000001a0b0b7207 */ /* 0x000fe20004800000 */
[-C--:B------:R-:W-:Y:S01]  /*1040*/  IMAD R22, R22, R5.reuse, RZ ;  /* 0x0000000516167224 */ /* 0x080fe200078e02ff */
[-C--:B------:R-:W-:Y:S01]  /*1050*/  LEA R72, P6, R8, R20.reuse, 0x1 ;  /* 0x0000001408487211 */ /* 0x080fe200078c08ff */
[-C--:B------:R-:W-:Y:S01]  /*1060*/  IMAD R24, R24, R5.reuse, RZ ;  /* 0x0000000518187224 */ /* 0x080fe200078e02ff */
[-C--:B------:R-:W-:Y:S01]  /*1070*/  LEA R56, P1, R12, R20.reuse, 0x1 ;  /* 0x000000140c387211 */ /* 0x080fe200078208ff */
[----:B------:R-:W-:Y:S01]  /*1080*/  IMAD R11, R11, R5, RZ ;  /* 0x000000050b0b7224 */ /* 0x000fe200078e02ff */
[----:B------:R-:W-:-:S02]  /*1090*/  LEA R54, P2, R14, R20, 0x1 ;  /* 0x000000140e367211 */ /* 0x000fc400078408ff */
[----:B------:R-:W-:Y:S02]  /*10a0*/  CS2R R26, SRZ ;  /* 0x00000000001a7805 */ /* 0x000fe4000001ff00 */
[----:B------:R-:W-:Y:S01]  /*10b0*/  LEA.HI R13, R6, R13, RZ, 0x5 ;  /* 0x0000000d060d7211 */ /* 0x000fe200078f28ff */
[----:B------:R-:W-:Y:S01]  /*10c0*/  UMOV UR8, 0x80 ;  /* 0x0000008000087882 */ /* 0x000fe20000000000 */
[-C--:B------:R-:W-:Y:S01]  /*10d0*/  LEA.HI.X.SX32 R73, R8, R21.reuse, 0x1, P6 ;  /* 0x0000001508497211 */ /* 0x080fe200030f0eff */
[----:B------:R-:W-:Y:S01]  /*10e0*/  UMOV UR9, 0x40000040 ;  /* 0x4000004000097882 */ /* 0x000fe20000000000 */
[-C--:B------:R-:W-:Y:S01]  /*10f0*/  LEA.HI.X.SX32 R57, R12, R21.reuse, 0x1, P1 ;  /* 0x000000150c397211 */ /* 0x080fe200008f0eff */
[----:B------:R-:W-:Y:S01]  /*1100*/  UMOV UR5, URZ ;  /* 0x0000003f00057c82 */ /* 0x000fe20008000000 */
[----:B------:R-:W-:Y:S01]  /*1110*/  LEA.HI.X.SX32 R55, R14, R21, 0x1, P2 ;  /* 0x000000150e377211 */ /* 0x000fe200010f0eff */
[----:B------:R-:W-:Y:S01]  /*1120*/  UIADD3.64 UR8, UR4, UR8, URZ ;  /* 0x0000000804087297 */ /* 0x000fe2000fffe03f */
[----:B------:R-:W-:-:S02]  /*1130*/  LEA R48, P0, R15, UR6, 0x1 ;  /* 0x000000060f307c11 */ /* 0x000fc4000f8008ff */
[----:B------:R-:W-:Y:S01]  /*1140*/  LEA R68, P3, R16, R20, 0x1 ;  /* 0x0000001410447211 */ /* 0x000fe200078608ff */
[----:B0-----:R-:W-:Y:S01]  /*1150*/  IMAD R19, R19, R18, RZ ;  /* 0x0000001213137224 */ /* 0x001fe200078e02ff */
[-C--:B------:R-:W-:Y:S01]  /*1160*/  LEA R58, P5, R22, R20.reuse, 0x1 ;  /* 0x00000014163a7211 */ /* 0x080fe200078a08ff */
[----:B------:R-:W-:Y:S01]  /*1170*/  IMAD.SHL.U32 R18, R18, 0x20, RZ ;  /* 0x0000002012127824 */ /* 0x000fe200078e00ff */
[-C--:B------:R-:W-:Y:S02]  /*1180*/  LEA R61, P6, R24, R20.reuse, 0x1 ;  /* 0x00000014183d7211 */ /* 0x080fe400078c08ff */
[C---:B------:R-:W-:Y:S02]  /*1190*/  LOP3.LUT R6, R3.reuse, 0x1c, RZ, 0xfc, !PT ;  /* 0x0000001c03067812 */ /* 0x040fe400078efcff */
[C---:B------:R-:W-:Y:S02]  /*11a0*/  LOP3.LUT R8, R3.reuse, 0x18, RZ, 0xfc, !PT ;  /* 0x0000001803087812 */ /* 0x040fe400078efcff */
[C---:B------:R-:W-:Y:S01]  /*11b0*/  LOP3.LUT R9, R3.reuse, 0x14, RZ, 0xfc, !PT ;  /* 0x0000001403097812 */ /* 0x040fe200078efcff */
[-C--:B--2---:R-:W-:Y:S01]  /*11c0*/  IMAD R6, R6, R7.reuse, RZ ;  /* 0x0000000706067224 */ /* 0x084fe200078e02ff */
[C---:B------:R-:W-:Y:S01]  /*11d0*/  LOP3.LUT R10, R3.reuse, 0x10, RZ, 0xfc, !PT ;  /* 0x00000010030a7812 */ /* 0x040fe200078efcff */
[-C--:B------:R-:W-:Y:S01]  /*11e0*/  IMAD R8, R8, R7.reuse, RZ ;  /* 0x0000000708087224 */ /* 0x080fe200078e02ff */
[----:B------:R-:W-:Y:S01]  /*11f0*/  LOP3.LUT R12, R3, 0xc, RZ, 0xfc, !PT ;  /* 0x0000000c030c7812 */ /* 0x000fe200078efcff */
[-C--:B------:R-:W-:Y:S01]  /*1200*/  IMAD R9, R9, R7.reuse, RZ ;  /* 0x0000000709097224 */ /* 0x080fe200078e02ff */
[C---:B------:R-:W-:Y:S01]  /*1210*/  LOP3.LUT R5, R3.reuse, 0x8, RZ, 0xfc, !PT ;  /* 0x0000000803057812 */ /* 0x040fe200078efcff */
[-C--:B------:R-:W-:Y:S01]  /*1220*/  IMAD R10, R10, R7.reuse, RZ ;  /* 0x000000070a0a7224 */ /* 0x080fe200078e02ff */
[----:B------:R-:W-:Y:S01]  /*1230*/  LOP3.LUT R14, R3, 0x4, RZ, 0xfc, !PT ;  /* 0x00000004030e7812 */ /* 0x000fe200078efcff */
[-C--:B------:R-:W-:Y:S01]  /*1240*/  IMAD R12, R12, R7.reuse, RZ ;  /* 0x000000070c0c7224 */ /* 0x080fe200078e02ff */
[----:B------:R-:W-:Y:S01]  /*1250*/  LEA R20, P1, R11, R20, 0x1 ;  /* 0x000000140b147211 */ /* 0x000fe200078208ff */
[----:B------:R-:W-:Y:S01]  /*1260*/  IMAD R5, R5, R7, RZ ;  /* 0x0000000705057224 */ /* 0x000fe200078e02ff */
[----:B------:R-:W-:Y:S01]  /*1270*/  LEA.HI.X.SX32 R69, R16, R21, 0x1, P3 ;  /* 0x0000001510457211 */ /* 0x000fe200018f0eff */
[----:B------:R-:W-:Y:S01]  /*1280*/  IMAD R14, R14, R7, RZ ;  /* 0x000000070e0e7224 */ /* 0x000fe200078e02ff */
[----:B------:R-:W-:-:S02]  /*1290*/  LEA.HI.X.SX32 R70, R24, R21, 0x1, P6 ;  /* 0x0000001518467211 */ /* 0x000fc400030f0eff */
[----:B------:R-:W-:Y:S02]  /*12a0*/  CS2R R24, SRZ ;  /* 0x0000000000187805 */ /* 0x000fe4000001ff00 */
[----:B------:R-:W-:Y:S01]  /*12b0*/  LEA.HI.X.SX32 R49, R15, UR7, 0x1, P0 ;  /* 0x000000070f317c11 */ /* 0x000fe200080f0eff */
[----:B------:R-:W-:Y:S01]  /*12c0*/  IMAD.SHL.U32 R15, R7, 0x20, RZ ;  /* 0x00000020070f7824 */ /* 0x000fe200078e00ff */
[----:B------:R-:W-:Y:S01]  /*12d0*/  LEA.HI.X.SX32 R59, R22, R21, 0x1, P5 ;  /* 0x00000015163b7211 */ /* 0x000fe200028f0eff */
[----:B------:R-:W-:Y:S01]  /*12e0*/  IMAD R16, R3, R7, RZ ;  /* 0x0000000703107224 */ /* 0x000fe200078e02ff */
[----:B------:R-:W-:Y:S02]  /*12f0*/  LEA.HI.X.SX32 R63, R11, R21, 0x1, P1 ;  /* 0x000000150b3f7211 */ /* 0x000fe400008f0eff */
[----:B------:R-:W-:Y:S02]  /*1300*/  SHF.R.S32.HI R13, RZ, 0x5, R13 ;  /* 0x00000005ff0d7819 */ /* 0x000fe4000001140d */
[----:B------:R-:W-:-:S07]  /*1310*/  LOP3.LUT R17, R4, 0x40, RZ, 0x3c, !PT ;  /* 0x0000004004117812 */ /* 0x000fce00078e3cff */
.L_x_1:
[C---:B------:R-:W-:Y:S01]  /*1320*/  LOP3.LUT R7, R3.reuse, 0x4, RZ, 0xfc, !PT ;  /* 0x0000000403077812 */ /* 0x040fe200078efcff */
[--C-:B------:R-:W-:Y:S01]  /*1330*/  IMAD.WIDE R42, R16, 0x2, R48.reuse ;  /* 0x00000002102a7825 */ /* 0x100fe200078e0230 */
[C---:B------:R-:W-:Y:S02]  /*1340*/  LOP3.LUT R11, R3.reuse, 0x8, RZ, 0xfc, !PT ;  /* 0x00000008030b7812 */ /* 0x040fe400078efcff */
[C---:B------:R-:W-:Y:S01]  /*1350*/  ISETP.GE.AND P6, PT, R3.reuse, UR16, PT ;  /* 0x0000001003007c0c */ /* 0x040fe2000bfc6270 */
[----:B------:R-:W-:Y:S01]  /*1360*/  IMAD.WIDE R46, R14, 0x2, R48 ;  /* 0x000000020e2e7825 */ /* 0x000fe200078e0230 */
[----:B------:R-:W-:Y:S02]  /*1370*/  LOP3.LUT R21, R3, 0xc, RZ, 0xfc, !PT ;  /* 0x0000000c03157812 */ /* 0x000fe400078efcff */
[----:B------:R-:W-:Y:S02]  /*1380*/  ISETP.GE.AND P1, PT, R7, UR16, PT ;  /* 0x0000001007007c0c */ /* 0x000fe4000bf26270 */
[----:B------:R-:W-:-:S02]  /*1390*/  ISETP.GE.AND P0, PT, R11, UR16, PT ;  /* 0x000000100b007c0c */ /* 0x000fc4000bf06270 */
[C---:B------:R-:W-:Y:S02]  /*13a0*/  LOP3.LUT R7, R3.reuse, 0x10, RZ, 0xfc, !PT ;  /* 0x0000001003077812 */ /* 0x040fe400078efcff */
[----:B------:R-:W-:Y:S02]  /*13b0*/  LOP3.LUT R11, R3, 0x14, RZ, 0xfc, !PT ;  /* 0x00000014030b7812 */ /* 0x000fe400078efcff */
[----:B------:R-:W-:Y:S02]  /*13c0*/  ISETP.GE.AND P2, PT, R21, UR16, PT ;  /* 0x0000001015007c0c */ /* 0x000fe4000bf46270 */
[----:B------:R-:W-:Y:S02]  /*13d0*/  PRMT R21, RZ, 0x7610, R21 ;  /* 0x00007610ff157816 */ /* 0x000fe40000000015 */
[----:B------:R-:W-:Y:S02]  /*13e0*/  ISETP.GE.AND P3, PT, R7, UR16, PT ;  /* 0x0000001007007c0c */ /* 0x000fe4000bf66270 */
[----:B------:R-:W-:-:S02]  /*13f0*/  ISETP.GE.AND P4, PT, R11, UR16, PT ;  /* 0x000000100b007c0c */ /* 0x000fc4000bf86270 */
[C---:B------:R-:W-:Y:S01]  /*1400*/  LOP3.LUT R11, R3.reuse, 0x1c, RZ, 0xfc, !PT ;  /* 0x0000001c030b7812 */ /* 0x040fe200078efcff */
[----:B------:R-:W2:Y:S01]  /*1410*/  @!P6 LDG.E.U16 R21, desc[UR14][R42.64] ;  /* 0x0000000e2a15e981 */ /* 0x000ea2000c1e1500 */
[----:B------:R-:W-:Y:S02]  /*1420*/  LOP3.LUT R7, R3, 0x18, RZ, 0xfc, !PT ;  /* 0x0000001803077812 */ /* 0x000fe400078efcff */
[----:B------:R-:W-:Y:S01]  /*1430*/  ISETP.GE.AND P6, PT, R11, UR16, PT ;  /* 0x000000100b007c0c */ /* 0x000fe2000bfc6270 */
[----:B------:R-:W-:Y:S01]  /*1440*/  IMAD.WIDE R44, R10, 0x2, R48 ;  /* 0x000000020a2c7825 */ /* 0x000fe200078e0230 */
[----:B------:R-:W-:Y:S02]  /*1450*/  PRMT R64, RZ, 0x7610, R64 ;  /* 0x00007610ff407816 */ /* 0x000fe40000000040 */
[----:B------:R-:W-:Y:S02]  /*1460*/  PRMT R11, RZ, 0x7610, R11 ;  /* 0x00007610ff0b7816 */ /* 0x000fe4000000000b */
[----:B------:R-:W-:-:S02]  /*1470*/  ISETP.GE.AND P5, PT, R7, UR16, PT ;  /* 0x0000001007007c0c */ /* 0x000fc4000bfa6270 */
[----:B------:R-:W-:Y:S01]  /*1480*/  LOP3.LUT R7, R0, 0x1f, RZ, 0xc0, !PT ;  /* 0x0000001f00077812 */ /* 0x000fe200078ec0ff */
[----:B------:R-:W3:Y:S01]  /*1490*/  @!P1 LDG.E.U16 R64, desc[UR14][R46.64] ;  /* 0x0000000e2e409981 */ /* 0x000ee2000c1e1500 */
[----:B------:R-:W-:Y:S02]  /*14a0*/  PRMT R62, RZ, 0x7610, R62 ;  /* 0x00007610ff3e7816 */ /* 0x000fe4000000003e */
[----:B------:R-:W-:Y:S01]  /*14b0*/  ISETP.GE.AND P1, PT, R7, UR16, PT ;  /* 0x0000001007007c0c */ /* 0x000fe2000bf26270 */
[----:B------:R0:W4:Y:S01]  /*14c0*/  @!P3 LDG.E.U16 R11, desc[UR14][R44.64] ;  /* 0x0000000e2c0bb981 */ /* 0x000122000c1e1500 */
[----:B------:R-:W-:Y:S01]  /*14d0*/  PRMT R7, RZ, 0x7610, R7 ;  /* 0x00007610ff077816 */ /* 0x000fe20000000007 */
[----:B------:R-:W-:Y:S01]  /*14e0*/  IMAD.WIDE R22, R5, 0x2, R48 ;  /* 0x0000000205167825 */ /* 0x000fe200078e0230 */
[----:B------:R-:W-:Y:S02]  /*14f0*/  PRMT R60, RZ, 0x7610, R60 ;  /* 0x00007610ff3c7816 */ /* 0x000fe4000000003c */
[----:B------:R-:W-:Y:S01]  /*1500*/  PRMT R65, RZ, 0x7610, R65 ;  /* 0x00007610ff417816 */ /* 0x000fe20000000041 */
[----:B------:R-:W-:Y:S01]  /*1510*/  IMAD.WIDE R40, R12, 0x2, R48 ;  /* 0x000000020c287825 */ /* 0x000fe200078e0230 */
[----:B------:R-:W5:Y:S03]  /*1520*/  @!P0 LDG.E.U16 R7, desc[UR14][R22.64] ;  /* 0x0000000e16078981 */ /* 0x000f66000c1e1500 */
[--C-:B0-----:R-:W-:Y:S01]  /*1530*/  IMAD.MOV.U32 R44, RZ, RZ, R20.reuse ;  /* 0x000000ffff2c7224 */ /* 0x101fe200078e0014 */
[----:B------:R-:W-:Y:S01]  /*1540*/  PRMT R20, RZ, 0x7610, R20 ;  /* 0x00007610ff147816 */ /* 0x000fe20000000014 */
[--C-:B------:R-:W-:Y:S01]  /*1550*/  IMAD.WIDE R50, R9, 0x2, R48.reuse ;  /* 0x0000000209327825 */ /* 0x100fe200078e0230 */
[----:B------:R-:W3:Y:S03]  /*1560*/  @!P2 LDG.E.U16 R62, desc[UR14][R40.64] ;  /* 0x0000000e283ea981 */ /* 0x000ee6000c1e1500 */
[--C-:B------:R-:W-:Y:S01]  /*1570*/  IMAD.WIDE R52, R8, 0x2, R48.reuse ;  /* 0x0000000208347825 */ /* 0x100fe200078e0230 */
[----:B------:R-:W3:Y:S03]  /*1580*/  @!P4 LDG.E.U16 R60, desc[UR14][R50.64] ;  /* 0x0000000e323cc981 */ /* 0x000ee6000c1e1500 */
[----:B------:R-:W-:Y:S01]  /*1590*/  IMAD.WIDE R42, R6, 0x2, R48 ;  /* 0x00000002062a7825 */ /* 0x000fe200078e0230 */
[----:B------:R0:W3:Y:S04]  /*15a0*/  @!P5 LDG.E.U16 R65, desc[UR14][R52.64] ;  /* 0x0000000e3441d981 */ /* 0x0000e8000c1e1500 */
[----:B------:R-:W3:Y:S01]  /*15b0*/  @!P6 LDG.E.U16 R20, desc[UR14][R42.64] ;  /* 0x0000000e2a14e981 */ /* 0x000ee2000c1e1500 */
[----:B------:R-:W-:Y:S01]  /*15c0*/  BAR.SYNC.DEFER_BLOCKING 0x0 ;  /* 0x0000000000007b1d */ /* 0x000fe20000010000 */
[----:B0-----:R-:W-:-:S02]  /*15d0*/  IMAD.MOV.U32 R52, RZ, RZ, R61 ;  /* 0x000000ffff347224 */ /* 0x001fc400078e003d */
[----:B------:R-:W-:Y:S01]  /*15e0*/  IMAD.MOV.U32 R53, RZ, RZ, R70 ;  /* 0x000000ffff357224 */ /* 0x000fe200078e0046 */
[----:B------:R-:W-:Y:S01]  /*15f0*/  PRMT R61, RZ, 0x7610, R61 ;  /* 0x00007610ff3d7816 */ /* 0x000fe2000000003d */
[--C-:B------:R-:W-:Y:S01]  /*1600*/  IMAD.MOV.U32 R45, RZ, RZ, R63.reuse ;  /* 0x000000ffff2d7224 */ /* 0x100fe200078e003f */
[----:B------:R-:W-:Y:S01]  /*1610*/  PRMT R63, RZ, 0x7610, R63 ;  /* 0x00007610ff3f7816 */ /* 0x000fe2000000003f */
[----:B------:R-:W-:-:S04]  /*1620*/  IMAD.WIDE R40, R19, 0x2, R52 ;  /* 0x0000000213287825 */ /* 0x000fc800078e0234 */
[C---:B------:R-:W-:Y:S01]  /*1630*/  IMAD.WIDE R46, R19.reuse, 0x2, R44 ;  /* 0x00000002132e7825 */ /* 0x040fe200078e022c */
[----:B------:R0:W3:Y:S04]  /*1640*/  @!P1 LDG.E.U16 R61, desc[UR14][R40.64] ;  /* 0x0000000e283d9981 */ /* 0x0000e8000c1e1500 */
[----:B------:R1:W3:Y:S01]  /*1650*/  @!P1 LDG.E.U16 R63, desc[UR14][R46.64] ;  /* 0x0000000e2e3f9981 */ /* 0x0002e2000c1e1500 */
[----:B0-----:R-:W-:Y:S02]  /*1660*/  IMAD.MOV.U32 R40, RZ, RZ, R66 ;  /* 0x000000ffff287224 */ /* 0x001fe400078e0042 */
[----:B------:R-:W-:Y:S02]  /*1670*/  IMAD.MOV.U32 R41, RZ, RZ, R67 ;  /* 0x000000ffff297224 */ /* 0x000fe400078e0043 */
[--C-:B-1----:R-:W-:Y:S01]  /*1680*/  IMAD.MOV.U32 R47, RZ, RZ, R69.reuse ;  /* 0x000000ffff2f7224 */ /* 0x102fe200078e0045 */
[----:B------:R-:W-:Y:S01]  /*1690*/  PRMT R69, RZ, 0x7610, R69 ;  /* 0x00007610ff457816 */ /* 0x000fe20000000045 */
[----:B------:R-:W-:Y:S01]  /*16a0*/  IMAD.WIDE R42, R19, 0x2, R40 ;  /* 0x00000002132a7825 */ /* 0x000fe200078e0228 */
[----:B------:R-:W-:-:S03]  /*16b0*/  PRMT R67, RZ, 0x7610, R67 ;  /* 0x00007610ff437816 */ /* 0x000fc60000000043 */
[----:B------:R-:W-:Y:S01]  /*16c0*/  IMAD.MOV.U32 R50, RZ, RZ, R58 ;  /* 0x000000ffff327224 */ /* 0x000fe200078e003a */
[----:B------:R0:W3:Y:S01]  /*16d0*/  @!P1 LDG.E.U16 R69, desc[UR14][R42.64] ;  /* 0x0000000e2a459981 */ /* 0x0000e2000c1e1500 */
[----:B------:R-:W-:Y:S01]  /*16e0*/  IMAD.MOV.U32 R51, RZ, RZ, R59 ;  /* 0x000000ffff337224 */ /* 0x000fe200078e003b */
[----:B------:R-:W-:Y:S01]  /*16f0*/  PRMT R75, RZ, 0x7610, R75 ;  /* 0x00007610ff4b7816 */ /* 0x000fe2000000004b */
[----:B------:R-:W-:Y:S02]  /*1700*/  IMAD.MOV.U32 R46, RZ, RZ, R68 ;  /* 0x000000ffff2e7224 */ /* 0x000fe400078e0044 */
[----:B------:R-:W-:-:S04]  /*1710*/  IMAD.WIDE R22, R19, 0x2, R50 ;  /* 0x0000000213167825 */ /* 0x000fc800078e0232 */
[----:B0-----:R-:W-:Y:S01]  /*1720*/  IMAD.MOV.U32 R42, RZ, RZ, R54 ;  /* 0x000000ffff2a7224 */ /* 0x001fe200078e0036 */
[----:B------:R-:W-:Y:S01]  /*1730*/  PRMT R71, RZ, 0x7610, R71 ;  /* 0x00007610ff477816 */ /* 0x000fe20000000047 */
[----:B------:R-:W-:Y:S01]  /*1740*/  IMAD.MOV.U32 R43, RZ, RZ, R55 ;  /* 0x000000ffff2b7224 */ /* 0x000fe200078e0037 */
[----:B------:R0:W3:Y:S01]  /*1750*/  @!P1 LDG.E.U16 R67, desc[UR14][R22.64] ;  /* 0x0000000e16439981 */ /* 0x0000e2000c1e1500 */
[----:B------:R-:W-:-:S04]  /*1760*/  IMAD.WIDE R54, R19, 0x2, R42 ;  /* 0x0000000213367825 */ /* 0x000fc800078e022a */
[C---:B------:R-:W-:Y:S01]  /*1770*/  IMAD.WIDE R58, R19.reuse, 0x2, R46 ;  /* 0x00000002133a7825 */ /* 0x040fe200078e022e */
[----:B------:R1:W3:Y:S03]  /*1780*/  @!P1 LDG.E.U16 R75, desc[UR14][R54.64] ;  /* 0x0000000e364b9981 */ /* 0x0002e6000c1e1500 */
[----:B0-----:R-:W-:Y:S01]  /*1790*/  IMAD.MOV.U32 R22, RZ, RZ, R56 ;  /* 0x000000ffff167224 */ /* 0x001fe200078e0038 */
[----:B------:R0:W3:Y:S01]  /*17a0*/  @!P1 LDG.E.U16 R71, desc[UR14][R58.64] ;  /* 0x0000000e3a479981 */ /* 0x0000e2000c1e1500 */
[----:B------:R-:W-:Y:S01]  /*17b0*/  IMAD.MOV.U32 R23, RZ, RZ, R57 ;  /* 0x000000ffff177224 */ /* 0x000fe200078e0039 */
[----:B------:R-:W-:Y:S01]  /*17c0*/  PRMT R77, RZ, 0x7610, R77 ;  /* 0x00007610ff4d7816 */ /* 0x000fe2000000004d */
[----:B-1----:R-:W-:Y:S02]  /*17d0*/  IMAD.MOV.U32 R54, RZ, RZ, R72 ;  /* 0x000000ffff367224 */ /* 0x002fe400078e0048 */
[--C-:B------:R-:W-:Y:S01]  /*17e0*/  IMAD.MOV.U32 R55, RZ, RZ, R73.reuse ;  /* 0x000000ffff377224 */ /* 0x100fe200078e0049 */
[----:B------:R-:W-:Y:S01]  /*17f0*/  PRMT R73, RZ, 0x7610, R73 ;  /* 0x00007610ff497816 */ /* 0x000fe20000000049 */
[----:B------:R-:W-:-:S04]  /*1800*/  IMAD.WIDE R56, R19, 0x2, R22 ;  /* 0x0000000213387825 */ /* 0x000fc800078e0216 */
[----:B0-----:R-:W-:Y:S01]  /*1810*/  IMAD.WIDE R58, R19, 0x2, R54 ;  /* 0x00000002133a7825 */ /* 0x001fe200078e0236 */
[----:B------:R-:W3:Y:S04]  /*1820*/  @!P1 LDG.E.U16 R77, desc[UR14][R56.64] ;  /* 0x0000000e384d9981 */ /* 0x000ee8000c1e1500 */
[----:B------:R-:W3:Y:S01]  /*1830*/  @!P1 LDG.E.U16 R73, desc[UR14][R58.64] ;  /* 0x0000000e3a499981 */ /* 0x000ee2000c1e1500 */
[----:B------:R-:W-:-:S04]  /*1840*/  USHF.L.U32 UR6, UR17, 0x5, URZ ;  /* 0x0000000511067899 */ /* 0x000fc8000800063f */
[----:B------:R-:W-:-:S04]  /*1850*/  ULOP3.LUT UR6, UR6, 0x80, URZ, 0xc0, !UPT ;  /* 0x0000008006067892 */ /* 0x000fc8000f8ec03f */
[----:B------:R-:W-:-:S04]  /*1860*/  ULEA.HI UR6, UR18, UR6, URZ, 0x1c ;  /* 0x0000000612067291 */ /* 0x000fc8000f8fe03f */
[----:B------:R-:W-:Y:S01]  /*1870*/  ULOP3.LUT UR6, UR6, 0x3fff, URZ, 0xc0, !UPT ;  /* 0x00003fff06067892 */ /* 0x000fe2000f8ec03f */
[----:B------:R-:W-:Y:S01]  /*1880*/  UMOV UR20, UR4 ;  /* 0x0000000400147c82 */ /* 0x000fe20008000000 */
[----:B------:R-:W-:Y:S01]  /*1890*/  UMOV UR21, 0x40000040 ;  /* 0x4000004000157882 */ /* 0x000fe20000000000 */
[----:B------:R-:W-:-:S04]  /*18a0*/  UMOV UR23, 0x80000020 ;  /* 0x8000002000177882 */ /* 0x000fc80000000000 */
[----:B------:R-:W-:Y:S01]  /*18b0*/  UMOV UR22, UR6 ;  /* 0x0000000600167c82 */ /* 0x000fe20008000000 */
[----:B------:R-:W-:Y:S01]  /*18c0*/  UMOV UR10, 0xfffffffe ;  /* 0xfffffffe000a7882 */ /* 0x000fe20000000000 */
[----:B------:R-:W-:Y:S01]  /*18d0*/  UMOV UR11, 0x7fffffdf ;  /* 0x7fffffdf000b7882 */ /* 0x000fe20000000000 */
[----:B------:R-:W-:Y:S02]  /*18e0*/  UMOV UR7, URZ ;  /* 0x0000003f00077c82 */ /* 0x000fe40008000000 */
[----:B------:R-:W-:Y:S01]  /*18f0*/  UIADD3.64 UR10, UR6, -UR10, URZ ;  /* 0x8000000a060a7297 */ /* 0x000fe2000fffe03f */
[----:B--2---:R-:W-:Y:S04]  /*1900*/  STS.U16 [R4+UR12], R21 ;  /* 0x0000001504007988 */ /* 0x004fe8000800040c */
[----:B----4-:R-:W-:Y:S04]  /*1910*/  STS.U16 [R4+UR12+0x800], R11 ;  /* 0x0008000b04007988 */ /* 0x010fe8000800040c */
[----:B-----5:R-:W-:Y:S04]  /*1920*/  STS.U16 [R4+UR12+0x400], R7 ;  /* 0x0004000704007988 */ /* 0x020fe8000800040c */
[----:B---3--:R-:W-:Y:S04]  /*1930*/  STS.U16 [R4+UR12+0xc00], R65 ;  /* 0x000c004104007988 */ /* 0x008fe8000800040c */
[----:B------:R-:W-:Y:S04]  /*1940*/  STS.U16 [R17+UR12+0x200], R64 ;  /* 0x0002004011007988 */ /* 0x000fe8000800040c */
        /* <DEDUP_REMOVED lines=10> */
[----:B------:R0:W-:Y:S01]  /*19f0*/  STS.U16 [R4+UR12+0x1e00], R73 ;  /* 0x001e004904007988 */ /* 0x0001e2000800040c */
[----:B------:R1:W-:Y:S06]  /*1a00*/  MEMBAR.ALL.CTA ;  /* 0x0000000000007992 */ /* 0x0003ec0000008000 */
[----:B-1----:R-:W1:Y:S02]  /*1a10*/  FENCE.VIEW.ASYNC.S ;  /* 0x00000000000073c6 */ /* 0x002e640000000000 */
[----:B-1----:R-:W-:Y:S06]  /*1a20*/  BAR.SYNC.DEFER_BLOCKING 0x0 ;  /* 0x0000000000007b1d */ /* 0x002fec0000010000 */
[----:B------:R-:W-:-:S06]  /*1a30*/  WARPGROUP.ARRIVE ;  /* 0x00000000000079c5 */ /* 0x000fcc0000000000 */
[----:B------:R-:W-:Y:S01]  /*1a40*/  HGMMA.64x32x16.F32.BF16 R24, gdesc[UR20].tnspA, R24 ;  /* 0x20600000141879f0 */ /* 0x000fe20008701818 */
[----:B------:R-:W-:-:S05]  /*1a50*/  VIADD R13, R13, 0xffffffff ;  /* 0xffffffff0d0d7836 */ /* 0x000fca0000000000 */
[----:B------:R-:W-:Y:S01]  /*1a60*/  ISETP.NE.U32.AND P0, PT, R13, RZ, PT ;  /* 0x000000ff0d00720c */ /* 0x000fe20003f05070 */
[----:B------:R-:W-:Y:S01]  /*1a70*/  HGMMA.64x32x16.F32.BF16 R24, gdesc[UR8].tnspA, R24, gsb0 ;  /* 0x20600000081879f0 */ /* 0x000fe20008001818 */
[----:B------:R-:W-:Y:S01]  /*1a80*/  IMAD.WIDE R52, R18, 0x2, R52 ;  /* 0x0000000212347825 */ /* 0x000fe200078e0234 */
[----:B------:R-:W-:-:S03]  /*1a90*/  UIADD3 UR16, UR16, -0x20, URZ ;  /* 0xffffffe010107890 */ /* 0x000fc6000fffe03f */
[----:B------:R-:W-:-:S04]  /*1aa0*/  IMAD.WIDE R44, R18, 0x2, R44 ;  /* 0x00000002122c7825 */ /* 0x000fc800078e022c */
[----:B0-----:R-:W-:-:S04]  /*1ab0*/  IMAD.WIDE R72, R18, 0x2, R54 ;  /* 0x0000000212487825 */ /* 0x001fc800078e0236 */
[----:B------:R-:W-:-:S04]  /*1ac0*/  IMAD.WIDE R56, R18, 0x2, R22 ;  /* 0x0000000212387825 */ /* 0x000fc800078e0216 */
[----:B------:R-:W-:-:S04]  /*1ad0*/  IMAD.WIDE R54, R18, 0x2, R42 ;  /* 0x0000000212367825 */ /* 0x000fc800078e022a */
[----:B------:R-:W-:-:S04]  /*1ae0*/  IMAD.WIDE R68, R18, 0x2, R46 ;  /* 0x0000000212447825 */ /* 0x000fc800078e022e */
[----:B------:R-:W-:-:S04]  /*1af0*/  IMAD.WIDE R66, R18, 0x2, R40 ;  /* 0x0000000212427825 */ /* 0x000fc800078e0228 */
[----:B------:R-:W-:-:S04]  /*1b00*/  IMAD.WIDE R58, R18, 0x2, R50 ;  /* 0x00000002123a7825 */ /* 0x000fc800078e0232 */
[----:B------:R-:W-:-:S04]  /*1b10*/  IMAD.WIDE R48, R15, 0x2, R48 ;  /* 0x000000020f307825 */ /* 0x000fc800078e0230 */
[----:B------:R-:W-:Y:S02]  /*1b20*/  IMAD.MOV.U32 R61, RZ, RZ, R52 ;  /* 0x000000ffff3d7224 */ /* 0x000fe400078e0034 */
[----:B------:R-:W-:Y:S02]  /*1b30*/  IMAD.MOV.U32 R70, RZ, RZ, R53 ;  /* 0x000000ffff467224 */ /* 0x000fe400078e0035 */
[----:B------:R-:W-:Y:S02]  /*1b40*/  IMAD.MOV.U32 R20, RZ, RZ, R44 ;  /* 0x000000ffff147224 */ /* 0x000fe400078e002c */
[----:B------:R-:W-:Y:S01]  /*1b50*/  IMAD.MOV.U32 R63, RZ, RZ, R45 ;  /* 0x000000ffff3f7224 */ /* 0x000fe200078e002d */
[----:B------:R-:W-:Y:S02]  /*1b60*/  WARPGROUP.DEPBAR.LE gsb0, 0x0 ;  /* 0x00008000000079c5 */ /* 0x000fe40000010000 */
[----:B------:R-:W-:Y:S05]  /*1b70*/  @P0 BRA `(.L_x_1) ;  /* 0xfffffff400e80947 */ /* 0x000fea000383ffff */
[----:B------:R-:W-:Y:S02]  /*1b80*/  F2FP.BF16.F32.PACK_AB R6, R31, R27 ;  /* 0x0000001b1f06723e */ /* 0x000fe400000010ff */
[----:B------:R-:W-:Y:S02]  /*1b90*/  F2FP.BF16.F32.PACK_AB R14, R29, R25 ;  /* 0x000000191d0e723e */ /* 0x000fe400000010ff */
[----:B------:R-:W-:Y:S02]  /*1ba0*/  F2FP.BF16.F32.PACK_AB R7, R39, R35 ;  /* 0x000000232707723e */ /* 0x000fe400000010ff */
[----:B------:R-:W-:Y:S02]  /*1bb0*/  F2FP.BF16.F32.PACK_AB R27, R38, R34 ;  /* 0x00000022261b723e */ /* 0x000fe400000010ff */
[----:B------:R-:W-:Y:S02]  /*1bc0*/  F2FP.BF16.F32.PACK_AB R26, R30, R26 ;  /* 0x0000001a1e1a723e */ /* 0x000fe400000010ff */
[----:B------:R-:W-:-:S02]  /*1bd0*/  F2FP.BF16.F32.PACK_AB R15, R37, R33 ;  /* 0x00000021250f723e */ /* 0x000fc400000010ff */
[----:B------:R-:W-:Y:S02]  /*1be0*/  F2FP.BF16.F32.PACK_AB R25, R36, R32 ;  /* 0x000000202419723e */ /* 0x000fe400000010ff */
[----:B------:R-:W-:-:S07]  /*1bf0*/  F2FP.BF16.F32.PACK_AB R24, R28, R24 ;  /* 0x000000181c18723e */ /* 0x000fce00000010ff */
.L_x_0:
[C---:B------:R-:W-:Y:S01]  /*1c00*/  IMAD.SHL.U32 R4, R0.reuse, 0x4, RZ ;  /* 0x0000000400047824 */ /* 0x040fe200078e00ff */
[----:B------:R-:W-:Y:S01]  /*1c10*/  BAR.SYNC.DEFER_BLOCKING 0x0 ;  /* 0x0000000000007b1d */ /* 0x000fe20000010000 */
[C---:B------:R-:W-:Y:S01]  /*1c20*/  IMAD.SHL.U32 R8, R0.reuse, 0x10, RZ ;  /* 0x0000001000087824 */ /* 0x040fe200078e00ff */
[----:B------:R-:W-:Y:S01]  /*1c30*/  SHF.R.S32.HI R10, RZ, 0x4, R0 ;  /* 0x00000004ff0a7819 */ /* 0x000fe20000011400 */
[----:B------:R-:W-:Y:S01]  /*1c40*/  IMAD.SHL.U32 R5, R0, 0x40, RZ ;  /* 0x0000004000057824 */ /* 0x000fe200078e00ff */
[----:B------:R-:W-:Y:S01]  /*1c50*/  LOP3.LUT R4, R4, 0x1b8, RZ, 0xc0, !PT ;  /* 0x000001b804047812 */ /* 0x000fe200078ec0ff */
[----:B------:R-:W-:Y:S01]  /*1c60*/  IMAD.SHL.U32 R11, R0, 0x8, RZ ;  /* 0x00000008000b7824 */ /* 0x000fe200078e00ff */
[----:B------:R-:W-:Y:S01]  /*1c70*/  LOP3.LUT R8, R8, 0x30, RZ, 0xc0, !PT ;  /* 0x0000003008087812 */ /* 0x000fe200078ec0ff */
[----:B------:R-:W-:Y:S01]  /*1c80*/  ULDC UR4, c[0x0][0x244] ;  /* 0x0000910000047ab9 */ /* 0x000fe20000000800 */
[----:B------:R-:W-:Y:S01]  /*1c90*/  LOP3.LUT R9, R4, 0x40, R5, 0xf8, !PT ;  /* 0x0000004004097812 */ /* 0x000fe200078ef805 */
[----:B------:R-:W-:Y:S01]  /*1ca0*/  IMAD.U32 R16, RZ, RZ, UR13 ;  /* 0x0000000dff107e24 */ /* 0x000fe2000f8e00ff */
[----:B------:R-:W-:Y:S01]  /*1cb0*/  SGXT R4, R10, 0x1 ;  /* 0x000000010a04781a */ /* 0x000fe20000000200 */
[----:B------:R-:W-:Y:S01]  /*1cc0*/  ULDC.64 UR6, c[0x0][0x228] ;  /* 0x00008a0000067ab9 */ /* 0x000fe20000000a00 */
[----:B------:R-:W-:-:S02]  /*1cd0*/  LOP3.LUT R10, R8, 0x380, R11, 0xf8, !PT ;  /* 0x00000380080a7812 */ /* 0x000fc400078ef80b */
[--C-:B------:R-:W-:Y:S02]  /*1ce0*/  SHF.R.S32.HI R8, RZ, 0x2, R0.reuse ;  /* 0x00000002ff087819 */ /* 0x100fe40000011400 */
[----:B------:R-:W-:Y:S02]  /*1cf0*/  LOP3.LUT R5, R0, 0x80, RZ, 0xc0, !PT ;  /* 0x0000008000057812 */ /* 0x000fe400078ec0ff */
[----:B------:R-:W-:Y:S02]  /*1d00*/  SHF.R.S32.HI R0, RZ, 0x3, R0 ;  /* 0x00000003ff007819 */ /* 0x000fe40000011400 */
[----:B------:R-:W-:Y:S02]  /*1d10*/  LOP3.LUT R4, R9, 0x840, R4, 0x78, !PT ;  /* 0x0000084009047812 */ /* 0x000fe400078e7804 */
[----:B------:R-:W-:Y:S02]  /*1d20*/  SGXT R9, R0, 0x1 ;  /* 0x000000010009781a */ /* 0x000fe40000000200 */
[----:B------:R-:W-:Y:S01]  /*1d30*/  SGXT R8, R8, 0x1 ;  /* 0x000000010808781a */ /* 0x000fe20000000200 */
[----:B------:R-:W-:Y:S01]  /*1d40*/  IMAD R0, R5, 0x8, R4 ;  /* 0x0000000805007824 */ /* 0x000fe200078e0204 */
[----:B------:R-:W-:-:S02]  /*1d50*/  SHF.R.U32.HI R11, RZ, 0x1, R5 ;  /* 0x00000001ff0b7819 */ /* 0x000fc40000011605 */
[----:B------:R-:W-:Y:S02]  /*1d60*/  LOP3.LUT R9, R10, 0x1008, R9, 0xf8, !PT ;  /* 0x000010080a097812 */ /* 0x000fe400078ef809 */
[----:B------:R-:W-:Y:S01]  /*1d70*/  LOP3.LUT R12, R0, 0x8, RZ, 0x3c, !PT ;  /* 0x00000008000c7812 */ /* 0x000fe200078e3cff */
[----:B------:R-:W-:Y:S01]  /*1d80*/  STS.64 [R0+UR12], R24 ;  /* 0x0000001800007988 */ /* 0x000fe20008000a0c */
[----:B------:R-:W-:Y:S01]  /*1d90*/  LOP3.LUT R8, R11, 0x840, R8, 0x78, !PT ;  /* 0x000008400b087812 */ /* 0x000fe200078e7808 */
[----:B------:R-:W0:Y:S01]  /*1da0*/  LDC R10, c[0x0][0x248] ;  /* 0x00009200ff0a7b82 */ /* 0x000e220000000800 */
[C---:B------:R-:W-:Y:S01]  /*1db0*/  IMAD R11, R2.reuse, UR4, RZ ;  /* 0x00000004020b7c24 */ /* 0x040fe2000f8e02ff */
[----:B------:R1:W-:Y:S01]  /*1dc0*/  STS.64 [R0+UR12+0x200], R14 ;  /* 0x0002000e00007988 */ /* 0x0003e20008000a0c */
[----:B------:R-:W-:Y:S01]  /*1dd0*/  LOP3.LUT R20, R9, R8, RZ, 0xfc, !PT ;  /* 0x0000000809147212 */ /* 0x000fe200078efcff */
[----:B------:R-:W-:Y:S01]  /*1de0*/  ULDC.64 UR4, c[0x0][0x220] ;  /* 0x0000880000047ab9 */ /* 0x000fe20000000a00 */
[----:B------:R-:W-:Y:S01]  /*1df0*/  ISETP.GE.AND P0, PT, R2, UR6, PT ;  /* 0x0000000602007c0c */ /* 0x000fe2000bf06270 */
[----:B------:R-:W-:Y:S01]  /*1e00*/  STS.64 [R12+UR12+0x1000], R26 ;  /* 0x0010001a0c007988 */ /* 0x000fe20008000a0c */
[----:B------:R-:W-:-:S02]  /*1e10*/  LOP3.LUT R22, R20, 0x8, RZ, 0x3c, !PT ;  /* 0x0000000814167812 */ /* 0x000fc400078e3cff */
[C-C-:B------:R-:W-:Y:S01]  /*1e20*/  LOP3.LUT R13, R16.reuse, 0x4, R3.reuse, 0xfe, !PT ;  /* 0x00000004100d7812 */ /* 0x140fe200078efe03 */
[----:B------:R2:W-:Y:S01]  /*1e30*/  STS.64 [R12+UR12+0x1200], R6 ;  /* 0x001200060c007988 */ /* 0x0005e20008000a0c */
[C-C-:B------:R-:W-:Y:S02]  /*1e40*/  LOP3.LUT R28, R16.reuse, 0x2c, R3.reuse, 0xfe, !PT ;  /* 0x0000002c101c7812 */ /* 0x140fe400078efe03 */
[----:B------:R-:W-:Y:S01]  /*1e50*/  ISETP.LT.AND P5, PT, R13, UR7, !P0 ;  /* 0x000000070d007c0c */ /* 0x000fe2000c7a1270 */
[----:B------:R-:W-:Y:S01]  /*1e60*/  BAR.SYNC.DEFER_BLOCKING 0x0 ;  /* 0x0000000000007b1d */ /* 0x000fe20000010000 */
[----:B-1----:R-:W-:Y:S02]  /*1e70*/  LEA R0, P1, R11, UR4, 0x1 ;  /* 0x000000040b007c11 */ /* 0x002fe4000f8208ff */
[C-C-:B------:R-:W-:Y:S02]  /*1e80*/  LOP3.LUT R14, R16.reuse, 0x30, R3.reuse, 0xfe, !PT ;  /* 0x00000030100e7812 */ /* 0x140fe400078efe03 */
[----:B------:R-:W-:-:S02]  /*1e90*/  LOP3.LUT R29, R16, 0x28, R3, 0xfe, !PT ;  /* 0x00000028101d7812 */ /* 0x000fc400078efe03 */
[C-C-:B------:R-:W-:Y:S02]  /*1ea0*/  LOP3.LUT R30, R16.reuse, 0x24, R3.reuse, 0xfe, !PT ;  /* 0x00000024101e7812 */ /* 0x140fe400078efe03 */
[----:B--2---:R-:W-:Y:S01]  /*1eb0*/  LEA.HI.X.SX32 R6, R11, UR5, 0x1, P1 ;  /* 0x000000050b067c11 */ /* 0x004fe200088f0eff */
[-C--:B0-----:R-:W-:Y:S01]  /*1ec0*/  IMAD R15, R13, R10.reuse, RZ ;  /* 0x0000000a0d0f7224 */ /* 0x081fe200078e02ff */
[----:B------:R-:W-:Y:S02]  /*1ed0*/  LOP3.LUT R11, R3, UR13, RZ, 0xfc, !PT ;  /* 0x0000000d030b7c12 */ /* 0x000fe4000f8efcff */
[C-C-:B------:R-:W-:Y:S02]  /*1ee0*/  LOP3.LUT R12, R16.reuse, 0x38, R3.reuse, 0xfe, !PT ;  /* 0x00000038100c7812 */ /* 0x140fe400078efe03 */
[C---:B------:R-:W-:Y:S01]  /*1ef0*/  ISETP.LT.AND P4, PT, R11.reuse, UR7, !P0 ;  /* 0x000000070b007c0c */ /* 0x040fe2000c781270 */
[----:B------:R-:W-:Y:S01]  /*1f00*/  IMAD R25, R11, R10, RZ ;  /* 0x0000000a0b197224 */ /* 0x000fe200078e02ff */
[----:B------:R-:W-:-:S02]  /*1f10*/  LOP3.LUT R13, R16, 0x8, R3, 0xfe, !PT ;  /* 0x00000008100d7812 */ /* 0x000fc400078efe03 */
[C-C-:B------:R-:W-:Y:S02]  /*1f20*/  LOP3.LUT R7, R16.reuse, 0x34, R3.reuse, 0xfe, !PT ;  /* 0x0000003410077812 */ /* 0x140fe400078efe03 */
[----:B------:R-:W-:Y:S01]  /*1f30*/  LEA R2, P2, R25, R0, 0x1 ;  /* 0x0000000019027211 */ /* 0x000fe200078408ff */
[----:B------:R-:W-:Y:S01]  /*1f40*/  IMAD R27, R13, R10, RZ ;  /* 0x0000000a0d1b7224 */ /* 0x000fe200078e02ff */
[C-C-:B------:R-:W-:Y:S01]  /*1f50*/  LOP3.LUT R31, R16.reuse, 0x20, R3.reuse, 0xfe, !PT ;  /* 0x00000020101f7812 */ /* 0x140fe200078efe03 */
[----:B------:R-:W0:Y:S01]  /*1f60*/  LDS.64 R8, [R20+UR12] ;  /* 0x0000000c14087984 */ /* 0x000e220008000a00 */
[C-C-:B------:R-:W-:Y:S02]  /*1f70*/  LOP3.LUT R26, R16.reuse, 0x3c, R3.reuse, 0xfe, !PT ;  /* 0x0000003c101a7812 */ /* 0x140fe400078efe03 */
[C-C-:B------:R-:W-:Y:S01]  /*1f80*/  LOP3.LUT R21, R16.reuse, 0x1c, R3.reuse, 0xfe, !PT ;  /* 0x0000001c10157812 */ /* 0x140fe200078efe03 */
[----:B------:R-:W1:Y:S01]  /*1f90*/  LDS.64 R4, [R22+UR12] ;  /* 0x0000000c16047984 */ /* 0x000e620008000a00 */
[----:B------:R-:W-:-:S02]  /*1fa0*/  LOP3.LUT R23, R16, 0x18, R3, 0xfe, !PT ;  /* 0x0000001810177812 */ /* 0x000fc400078efe03 */
[C-C-:B------:R-:W-:Y:S02]  /*1fb0*/  LOP3.LUT R19, R16.reuse, 0x14, R3.reuse, 0xfe, !PT ;  /* 0x0000001410137812 */ /* 0x140fe400078efe03 */
[C-C-:B------:R-:W-:Y:S02]  /*1fc0*/  LOP3.LUT R11, R16.reuse, 0x10, R3.reuse, 0xfe, !PT ;  /* 0x00000010100b7812 */ /* 0x140fe400078efe03 */
[----:B------:R-:W-:Y:S02]  /*1fd0*/  LOP3.LUT R17, R16, 0xc, R3, 0xfe, !PT ;  /* 0x0000000c10117812 */ /* 0x000fe400078efe03 */
[----:B------:R-:W-:Y:S02]  /*1fe0*/  ISETP.LT.AND P1, PT, R12, UR7, !P0 ;  /* 0x000000070c007c0c */ /* 0x000fe4000c721270 */
[----:B------:R-:W-:Y:S02]  /*1ff0*/  LEA R12, P3, R15, R0, 0x1 ;  /* 0x000000000f0c7211 */ /* 0x000fe400078608ff */
[----:B------:R-:W-:Y:S01]  /*2000*/  LEA.HI.X.SX32 R3, R25, R6, 0x1, P2 ;  /* 0x0000000619037211 */ /* 0x000fe200010f0eff */
[----:B------:R-:W-:Y:S01]  /*2010*/  IMAD R25, R10, 0x20, R25 ;  /* 0x000000200a197824 */ /* 0x000fe200078e0219 */
[----:B------:R-:W-:-:S02]  /*2020*/  ISETP.LT.AND P2, PT, R13, UR7, !P0 ;  /* 0x000000070d007c0c */ /* 0x000fc4000c741270 */
[----:B------:R-:W-:Y:S02]  /*2030*/  LEA.HI.X.SX32 R13, R15, R6, 0x1, P3 ;  /* 0x000000060f0d7211 */ /* 0x000fe400018f0eff */
[----:B------:R-:W-:Y:S01]  /*2040*/  ISETP.LT.AND P3, PT, R14, UR7, !P0 ;  /* 0x000000070e007c0c */ /* 0x000fe2000c761270 */
[----:B0-----:R0:W-:Y:S01]  /*2050*/  @P4 STG.E.U16 desc[UR14][R2.64], R8 ;  /* 0x0000000802004986 */ /* 0x0011e2000c10150e */
[C---:B------:R-:W-:Y:S02]  /*2060*/  LEA R14, P4, R27.reuse, R0, 0x1 ;  /* 0x000000001b0e7211 */ /* 0x040fe400078808ff */
[----:B------:R-:W-:Y:S01]  /*2070*/  PRMT R24, R8, 0x7632, R24 ;  /* 0x0000763208187816 */ /* 0x000fe20000000018 */
[----:B-1----:R-:W-:Y:S01]  /*2080*/  @P5 STG.E.U16 desc[UR14][R12.64], R4 ;  /* 0x000000040c005986 */ /* 0x002fe2000c10150e */
[----:B------:R-:W-:Y:S01]  /*2090*/  LEA.HI.X.SX32 R15, R27, R6, 0x1, P4 ;  /* 0x000000061b0f7211 */ /* 0x000fe200020f0eff */
[-C--:B------:R-:W-:Y:S01]  /*20a0*/  IMAD R27, R19, R10.reuse, RZ ;  /* 0x0000000a131b7224 */ /* 0x080fe200078e02ff */
[C---:B------:R-:W-:Y:S01]  /*20b0*/  ISETP.LT.AND P4, PT, R17.reuse, UR7, !P0 ;  /* 0x0000000711007c0c */ /* 0x040fe2000c781270 */
[-C--:B------:R-:W-:Y:S01]  /*20c0*/  IMAD R17, R17, R10.reuse, RZ ;  /* 0x0000000a11117224 */ /* 0x080fe200078e02ff */
[----:B------:R-:W1:Y:S01]  /*20d0*/  LDS.64 R2, [R20+UR12+0x400] ;  /* 0x0004000c14027984 */ /* 0x000e620008000a00 */
[C---:B------:R-:W-:Y:S01]  /*20e0*/  ISETP.LT.AND P5, PT, R11.reuse, UR7, !P0 ;  /* 0x000000070b007c0c */ /* 0x040fe2000c7a1270 */
[----:B------:R-:W-:Y:S01]  /*20f0*/  IMAD R11, R11, R10, RZ ;  /* 0x0000000a0b0b7224 */ /* 0x000fe200078e02ff */
[----:B0-----:R-:W-:Y:S01]  /*2100*/  PRMT R8, R4, 0x7632, R8 ;  /* 0x0000763204087816 */ /* 0x001fe20000000008 */
[----:B------:R-:W0:Y:S03]  /*2110*/  LDS.64 R12, [R22+UR12+0x400] ;  /* 0x0004000c160c7984 */ /* 0x000e260008000a00 */
[-C--:B------:R-:W-:Y:S01]  /*2120*/  LEA R18, P6, R11, R0.reuse, 0x1 ;  /* 0x000000000b127211 */ /* 0x080fe200078c08ff */
[----:B------:R2:W-:Y:S01]  /*2130*/  @P2 STG.E.U16 desc[UR14][R14.64], R24 ;  /* 0x000000180e002986 */ /* 0x0005e2000c10150e */
[----:B------:R-:W-:-:S04]  /*2140*/  LEA R16, P2, R17, R0, 0x1 ;  /* 0x0000000011107211 */ /* 0x000fc800078408ff */
[-C--:B------:R-:W-:Y:S02]  /*2150*/  LEA.HI.X.SX32 R17, R17, R6.reuse, 0x1, P2 ;  /* 0x0000000611117211 */ /* 0x080fe400010f0eff */
[----:B------:R-:W-:Y:S02]  /*2160*/  ISETP.LT.AND P2, PT, R19, UR7, !P0 ;  /* 0x0000000713007c0c */ /* 0x000fe4000c741270 */
[----:B------:R-:W-:Y:S01]  /*2170*/  LEA.HI.X.SX32 R19, R11, R6, 0x1, P6 ;  /* 0x000000060b137211 */ /* 0x000fe200030f0eff */
[----:B------:R3:W-:Y:S01]  /*2180*/  @P4 STG.E.U16 desc[UR14][R16.64], R8 ;  /* 0x0000000810004986 */ /* 0x0007e2000c10150e */
[CC--:B------:R-:W-:Y:S01]  /*2190*/  IMAD R11, R23.reuse, R10.reuse, RZ ;  /* 0x0000000a170b7224 */ /* 0x0c0fe200078e02ff */
[----:B------:R-:W-:Y:S01]  /*21a0*/  ISETP.LT.AND P6, PT, R23, UR7, !P0 ;  /* 0x0000000717007c0c */ /* 0x000fe2000c7c1270 */
[----:B------:R-:W-:Y:S01]  /*21b0*/  IMAD R23, R21, R10, RZ ;  /* 0x0000000a15177224 */ /* 0x000fe200078e02ff */
[-C--:B--2---:R-:W-:Y:S01]  /*21c0*/  LEA R14, P4, R27, R0.reuse, 0x1 ;  /* 0x000000001b0e7211 */ /* 0x084fe200078808ff */
[----:B------:R2:W-:Y:S01]  /*21d0*/  @P5 STG.E.U16 desc[UR14][R18.64], R9 ;  /* 0x0000000912005986 */ /* 0x0005e2000c10150e */
[----:B------:R-:W-:-:S02]  /*21e0*/  LEA R20, P5, R11, R0, 0x1 ;  /* 0x000000000b147211 */ /* 0x000fc400078a08ff */
[-C--:B------:R-:W-:Y:S02]  /*21f0*/  LEA.HI.X.SX32 R15, R27, R6.reuse, 0x1, P4 ;  /* 0x000000061b0f7211 */ /* 0x080fe400020f0eff */
[----:B------:R-:W-:Y:S02]  /*2200*/  ISETP.LT.AND P4, PT, R21, UR7, !P0 ;  /* 0x0000000715007c0c */ /* 0x000fe4000c781270 */
[----:B---3--:R-:W-:Y:S01]  /*2210*/  PRMT R17, R9, 0x7632, R17 ;  /* 0x0000763209117816 */ /* 0x008fe20000000011 */
[----:B------:R3:W-:Y:S01]  /*2220*/  @P2 STG.E.U16 desc[UR14][R14.64], R5 ;  /* 0x000000050e002986 */ /* 0x0007e2000c10150e */
[----:B------:R-:W-:Y:S01]  /*2230*/  LEA.HI.X.SX32 R21, R11, R6, 0x1, P5 ;  /* 0x000000060b157211 */ /* 0x000fe200028f0eff */
[----:B------:R-:W-:Y:S01]  /*2240*/  IMAD R11, R10, 0x4, R25 ;  /* 0x000000040a0b7824 */ /* 0x000fe200078e0219 */
[-C--:B------:R-:W-:Y:S02]  /*2250*/  LEA R16, P2, R23, R0.reuse, 0x1 ;  /* 0x0000000017107211 */ /* 0x080fe400078408ff */
[----:B------:R-:W-:Y:S01]  /*2260*/  ISETP.LT.AND P5, PT, R31, UR7, !P0 ;  /* 0x000000071f007c0c */ /* 0x000fe2000c7a1270 */
[----:B------:R4:W-:Y:S01]  /*2270*/  @P6 STG.E.U16 desc[UR14][R20.64], R17 ;  /* 0x0000001114006986 */ /* 0x0009e2000c10150e */
[----:B------:R-:W-:-:S02]  /*2280*/  LEA R8, P6, R25, R0, 0x1 ;  /* 0x0000000019087211 */ /* 0x000fc400078c08ff */
[----:B--2---:R-:W-:Y:S02]  /*2290*/  PRMT R18, R5, 0x7632, R18 ;  /* 0x0000763205127816 */ /* 0x004fe40000000012 */
[----:B------:R-:W-:Y:S01]  /*22a0*/  LEA.HI.X.SX32 R9, R25, R6, 0x1, P6 ;  /* 0x0000000619097211 */ /* 0x000fe200030f0eff */
[----:B---3--:R-:W-:Y:S01]  /*22b0*/  IMAD R15, R10, 0x4, R11 ;  /* 0x000000040a0f7824 */ /* 0x008fe200078e020b */
[----:B------:R-:W-:-:S03]  /*22c0*/  LEA R4, P6, R11, R0, 0x1 ;  /* 0x000000000b047211 */ /* 0x000fc600078c08ff */
[C---:B------:R-:W-:Y:S01]  /*22d0*/  IMAD R19, R10.reuse, 0x4, R15 ;  /* 0x000000040a137824 */ /* 0x040fe200078e020f */
[-C--:B------:R-:W-:Y:S02]  /*22e0*/  LEA.HI.X.SX32 R5, R11, R6.reuse, 0x1, P6 ;  /* 0x000000060b057211 */ /* 0x080fe400030f0eff */
[----:B----4-:R-:W-:Y:S01]  /*22f0*/  LEA.HI.X.SX32 R17, R23, R6, 0x1, P2 ;  /* 0x0000000617117211 */ /* 0x010fe200010f0eff */
[----:B------:R-:W-:Y:S01]  /*2300*/  IMAD R11, R10, 0x4, R19 ;  /* 0x000000040a0b7824 */ /* 0x000fe200078e0213 */
[----:B------:R-:W-:Y:S02]  /*2310*/  ISETP.LT.AND P2, PT, R30, UR7, !P0 ;  /* 0x000000071e007c0c */ /* 0x000fe4000c741270 */
[----:B------:R-:W-:Y:S01]  /*2320*/  LEA R14, P6, R15, R0, 0x1 ;  /* 0x000000000f0e7211 */ /* 0x000fe200078c08ff */
[----:B------:R2:W-:Y:S01]  /*2330*/  @P4 STG.E.U16 desc[UR14][R16.64], R18 ;  /* 0x0000001210004986 */ /* 0x0005e2000c10150e */
[----:B------:R-:W-:Y:S01]  /*2340*/  IMAD R21, R10, 0x4, R11 ;  /* 0x000000040a157824 */ /* 0x000fe200078e020b */
[----:B------:R-:W-:-:S02]  /*2350*/  ISETP.LT.AND P4, PT, R28, UR7, !P0 ;  /* 0x000000071c007c0c */ /* 0x000fc4000c781270 */
[----:B-1----:R1:W-:Y:S01]  /*2360*/  @P5 STG.E.U16 desc[UR14][R8.64], R2 ;  /* 0x0000000208005986 */ /* 0x0023e2000c10150e */
[----:B------:R-:W-:Y:S01]  /*2370*/  ISETP.LT.AND P5, PT, R29, UR7, !P0 ;  /* 0x000000071d007c0c */ /* 0x000fe2000c7a1270 */
[----:B------:R-:W-:Y:S01]  /*2380*/  IMAD R23, R10, 0x4, R21 ;  /* 0x000000040a177824 */ /* 0x000fe200078e0215 */
[----:B------:R-:W-:-:S03]  /*2390*/  LEA.HI.X.SX32 R15, R15, R6, 0x1, P6 ;  /* 0x000000060f0f7211 */ /* 0x000fc600030f0eff */
[----:B0-----:R0:W-:Y:S01]  /*23a0*/  @P2 STG.E.U16 desc[UR14][R4.64], R12 ;  /* 0x0000000c04002986 */ /* 0x0011e2000c10150e */
[-C--:B--2---:R-:W-:Y:S02]  /*23b0*/  LEA R16, P2, R19, R0.reuse, 0x1 ;  /* 0x0000000013107211 */ /* 0x084fe400078408ff */
[----:B------:R-:W-:Y:S02]  /*23c0*/  LEA R18, P6, R11, R0, 0x1 ;  /* 0x000000000b127211 */ /* 0x000fe400078c08ff */
[----:B------:R-:W-:Y:S02]  /*23d0*/  LEA.HI.X.SX32 R17, R19, R6, 0x1, P2 ;  /* 0x0000000613117211 */ /* 0x000fe400010f0eff */
[----:B-1----:R-:W-:Y:S02]  /*23e0*/  LEA R8, P2, R21, R0, 0x1 ;  /* 0x0000000015087211 */ /* 0x002fe400078408ff */
[-C--:B------:R-:W-:Y:S01]  /*23f0*/  LEA.HI.X.SX32 R19, R11, R6.reuse, 0x1, P6 ;  /* 0x000000060b137211 */ /* 0x080fe200030f0eff */
[----:B------:R-:W-:Y:S01]  /*2400*/  IMAD R11, R10, 0x4, R23 ;  /* 0x000000040a0b7824 */ /* 0x000fe200078e0217 */
[----:B------:R-:W-:-:S02]  /*2410*/  LEA.HI.X.SX32 R9, R21, R6, 0x1, P2 ;  /* 0x0000000615097211 */ /* 0x000fc400010f0eff */
[----:B------:R-:W-:Y:S02]  /*2420*/  ISETP.LT.AND P2, PT, R7, UR7, !P0 ;  /* 0x0000000707007c0c */ /* 0x000fe4000c741270 */
[----:B------:R-:W-:Y:S02]  /*2430*/  ISETP.LT.AND P0, PT, R26, UR7, !P0 ;  /* 0x000000071a007c0c */ /* 0x000fe4000c701270 */
[C---:B------:R-:W-:Y:S02]  /*2440*/  LEA R20, P6, R23.reuse, R0, 0x1 ;  /* 0x0000000017147211 */ /* 0x040fe400078c08ff */
[----:B------:R-:W-:Y:S02]  /*2450*/  PRMT R7, R2, 0x7632, R7 ;  /* 0x0000763202077816 */ /* 0x000fe40000000007 */
[----:B0-----:R-:W-:Y:S02]  /*2460*/  PRMT R12, R12, 0x7632, R12 ;  /* 0x000076320c0c7816 */ /* 0x001fe4000000000c */
[----:B------:R-:W-:Y:S01]  /*2470*/  LEA.HI.X.SX32 R21, R23, R6, 0x1, P6 ;  /* 0x0000000617157211 */ /* 0x000fe200030f0eff */
[----:B------:R0:W-:Y:S01]  /*2480*/  @P5 STG.E.U16 desc[UR14][R14.64], R7 ;  /* 0x000000070e005986 */ /* 0x0001e2000c10150e */
[----:B------:R-:W-:-:S02]  /*2490*/  PRMT R10, R3, 0x7632, R10 ;  /* 0x00007632030a7816 */ /* 0x000fc4000000000a */
[C---:B------:R-:W-:Y:S01]  /*24a0*/  LEA R4, P6, R11.reuse, R0, 0x1 ;  /* 0x000000000b047211 */ /* 0x040fe200078c08ff */
[----:B------:R0:W-:Y:S03]  /*24b0*/  @P4 STG.E.U16 desc[UR14][R16.64], R12 ;  /* 0x0000000c10004986 */ /* 0x0001e6000c10150e */
[----:B------:R-:W-:Y:S01]  /*24c0*/  LEA.HI.X.SX32 R5, R11, R6, 0x1, P6 ;  /* 0x000000060b057211 */ /* 0x000fe200030f0eff */
[----:B------:R0:W-:Y:S04]  /*24d0*/  @P3 STG.E.U16 desc[UR14][R18.64], R3 ;  /* 0x0000000312003986 */ /* 0x0001e8000c10150e */
[----:B------:R0:W-:Y:S04]  /*24e0*/  @P2 STG.E.U16 desc[UR14][R8.64], R13 ;  /* 0x0000000d08002986 */ /* 0x0001e8000c10150e */
[----:B------:R0:W-:Y:S01]  /*24f0*/  @P1 STG.E.U16 desc[UR14][R20.64], R10 ;  /* 0x0000000a14001986 */ /* 0x0001e2000c10150e */
[----:B------:R-:W-:Y:S05]  /*2500*/  @!P0 EXIT ;  /* 0x000000000000894d */ /* 0x000fea0003800000 */
[----:B------:R-:W-:-:S05]  /*2510*/  PRMT R2, R13, 0x7632, R2 ;  /* 0x000076320d027816 */ /* 0x000fca0000000002 */
[----:B------:R-:W-:Y:S01]  /*2520*/  STG.E.U16 desc[UR14][R4.64], R2 ;  /* 0x0000000204007986 */ /* 0x000fe2000c10150e */
[----:B------:R-:W-:Y:S05]  /*2530*/  EXIT ;  /* 0x000000000000794d */ /* 0x000fea0003800000 */
.L_x_2:
[----:B------:R-:W-:-:S00]  /*2540*/  BRA `(.L_x_2) ;  /* 0xfffffffc00fc7947 */ /* 0x000fc0000383ffff */
[----:B------:R-:W-:-:S00]  /*2550*/  NOP ;  /* 0x0000000000007918 */ /* 0x000fc00000000000 */
        /* <DEDUP_REMOVED lines=10> */
.L_x_3:


//--------------------- .nv.shared.matmul_kernel  --------------------------
	.section	.nv.shared.matmul_kernel,"aw",@nobits
	.sectionflags	@""
	.align	16
	.zero		1024


//--------------------- .nv.shared.reserved.0     --------------------------
	.section	.nv.shared.reserved.0,"aw",@nobits
	.weak		__nv_reservedSMEM_offset_0_alias
	.size		__nv_reservedSMEM_offset_0_alias, 0, 0
	.other		__nv_reservedSMEM_offset_0_alias,@"STO_CUDA_RESERVED_SHARED STV_DEFAULT"
__nv_reservedSMEM_offset_0_alias:
	.zero		0


//--------------------- .nv.constant0.matmul_kernel --------------------------
	.section	.nv.constant0.matmul_kernel,"a",@progbits
	.sectionflags	@""
	.align	4
.nv.constant0.matmul_kernel:
	.zero		608


//--------------------- SYMBOLS --------------------------

	.type		.nv.reservedSmem.offset0,@object
	.size		.nv.reservedSmem.offset0,0x4
